//
// Generated by NVIDIA NVVM Compiler
//
// Compiler Build ID: CL-36424714
// Cuda compilation tools, release 13.0, V13.0.88
// Based on NVVM 20.0.0
//

.version 9.0
.target sm_100
.address_size 64

	// .globl	kernel
.global .align 4 .b8 __cudart_i2opi_f[24] = {65, 144, 67, 60, 153, 149, 98, 219, 192, 221, 52, 245, 209, 87, 39, 252, 41, 21, 68, 78, 110, 131, 249, 162};

.visible .entry kernel(
	.param .u64 .ptr .align 1 kernel_param_0,
	.param .u64 .ptr .align 1 kernel_param_1,
	.param .u64 .ptr .align 1 kernel_param_2,
	.param .u64 .ptr .align 1 kernel_param_3
)
{
	.local .align 4 .b8 	__local_depot0[28];
	.reg .b64 	%SP;
	.reg .b64 	%SPL;
	.reg .pred 	%p<76>;
	.reg .b32 	%r<364>;
	.reg .b32 	%f<301>;
	.reg .b64 	%rd<164>;
	.reg .b64 	%fd<17>;

	mov.u64 	%SPL, __local_depot0;
	ld.param.u64 	%rd44, [kernel_param_1];
	ld.param.u64 	%rd46, [kernel_param_3];
	cvta.to.global.u64 	%rd1, %rd46;
	add.u64 	%rd2, %SPL, 0;
	add.u64 	%rd3, %SPL, 0;
	add.u64 	%rd4, %SPL, 0;
	add.u64 	%rd5, %SPL, 0;
	add.u64 	%rd6, %SPL, 0;
	add.u64 	%rd7, %SPL, 0;
	add.u64 	%rd8, %SPL, 0;
	add.u64 	%rd9, %SPL, 0;
	mov.u32 	%r120, %ctaid.x;
	mov.u32 	%r121, %ntid.x;
	mov.u32 	%r122, %tid.x;
	mov.u32 	%r123, %ctaid.y;
	mov.u32 	%r124, %ntid.y;
	mov.u32 	%r125, %tid.y;
	mov.u32 	%r126, %ctaid.z;
	mov.u32 	%r127, %ntid.z;
	mov.u32 	%r128, %tid.z;
	mad.lo.s32 	%r129, %r126, %r127, %r128;
	mov.u32 	%r130, %nctaid.x;
	mov.u32 	%r131, %nctaid.y;
	mad.lo.s32 	%r132, %r129, %r131, %r123;
	mad.lo.s32 	%r133, %r132, %r124, %r125;
	mad.lo.s32 	%r134, %r133, %r130, %r120;
	mad.lo.s32 	%r1, %r134, %r121, %r122;
	ld.global.u32 	%r135, [%rd1];
	mad.lo.s32 	%r136, %r135, 6, 3;
	mul.wide.u32 	%rd55, %r136, 4;
	add.s64 	%rd56, %rd1, %rd55;
	ld.global.u32 	%r137, [%rd56];
	shr.u32 	%r138, %r137, 2;
	setp.ge.u32 	%p1, %r1, %r138;
	@%p1 bra 	$L__BB0_84;
	ld.param.u64 	%rd153, [kernel_param_2];
	ld.param.u64 	%rd152, [kernel_param_0];
	cvta.to.global.u64 	%rd57, %rd152;
	cvta.to.global.u64 	%rd58, %rd44;
	cvta.to.global.u64 	%rd59, %rd153;
	mul.wide.u32 	%rd60, %r1, 16;
	add.s64 	%rd10, %rd57, %rd60;
	add.s64 	%rd11, %rd58, %rd60;
	add.s64 	%rd12, %rd59, %rd60;
	mov.b32 	%r331, 0;
$L__BB0_2:
	and.b32  	%r140, %r331, 1;
	setp.eq.b32 	%p2, %r140, 1;
	@%p2 bra 	$L__BB0_43;
	ld.global.u32 	%r236, [%rd1];
	mul.lo.s32 	%r3, %r236, 6;
	mul.wide.u32 	%rd105, %r3, 4;
	add.s64 	%rd106, %rd1, %rd105;
	ld.global.u32 	%r237, [%rd106+4];
	shr.u32 	%r238, %r237, 2;
	setp.ge.u32 	%p39, %r1, %r238;
	mov.f32 	%f269, 0f00000000;
	mov.f32 	%f270, %f269;
	mov.f32 	%f271, %f269;
	mov.f32 	%f272, %f269;
	@%p39 bra 	$L__BB0_5;
	ld.global.v4.f32 	{%f272, %f271, %f270, %f269}, [%rd10];
$L__BB0_5:
	add.s32 	%r239, %r3, 2;
	mul.wide.u32 	%rd107, %r239, 4;
	add.s64 	%rd13, %rd1, %rd107;
	ld.global.u32 	%r240, [%rd13];
	shr.u32 	%r241, %r240, 2;
	setp.ge.u32 	%p40, %r1, %r241;
	mov.f32 	%f273, 0f00000000;
	mov.f32 	%f274, %f273;
	mov.f32 	%f275, %f273;
	mov.f32 	%f276, %f273;
	@%p40 bra 	$L__BB0_7;
	ld.global.v4.f32 	{%f276, %f275, %f274, %f273}, [%rd11];
$L__BB0_7:
	mul.f32 	%f17, %f272, %f276;
	mul.f32 	%f18, %f271, %f275;
	mul.f32 	%f19, %f270, %f274;
	mul.f32 	%f20, %f269, %f273;
	mul.f32 	%f193, %f17, 0f3F22F983;
	cvt.rni.s32.f32 	%r335, %f193;
	cvt.rn.f32.s32 	%f194, %r335;
	fma.rn.f32 	%f195, %f194, 0fBFC90FDA, %f17;
	fma.rn.f32 	%f196, %f194, 0fB3A22168, %f195;
	fma.rn.f32 	%f277, %f194, 0fA7C234C5, %f196;
	abs.f32 	%f22, %f17;
	setp.ltu.f32 	%p41, %f22, 0f47CE4780;
	@%p41 bra 	$L__BB0_15;
	setp.neu.f32 	%p42, %f22, 0f7F800000;
	@%p42 bra 	$L__BB0_10;
	mov.f32 	%f199, 0f00000000;
	mul.rn.f32 	%f277, %f17, %f199;
	mov.b32 	%r335, 0;
	bra.uni 	$L__BB0_15;
$L__BB0_10:
	mov.b32 	%r5, %f17;
	shl.b32 	%r243, %r5, 8;
	or.b32  	%r6, %r243, -2147483648;
	mov.b64 	%rd154, 0;
	mov.b32 	%r332, 0;
$L__BB0_11:
	.pragma "nounroll";
	mul.wide.u32 	%rd109, %r332, 4;
	mov.u64 	%rd110, __cudart_i2opi_f;
	add.s64 	%rd111, %rd110, %rd109;
	ld.global.nc.u32 	%r244, [%rd111];
	mad.wide.u32 	%rd112, %r244, %r6, %rd154;
	shr.u64 	%rd154, %rd112, 32;
	add.s64 	%rd113, %rd9, %rd109;
	st.local.u32 	[%rd113], %rd112;
	add.s32 	%r332, %r332, 1;
	setp.ne.s32 	%p43, %r332, 6;
	@%p43 bra 	$L__BB0_11;
	shr.u32 	%r245, %r5, 23;
	st.local.u32 	[%rd9+24], %rd154;
	and.b32  	%r9, %r245, 31;
	and.b32  	%r246, %r245, 224;
	add.s32 	%r247, %r246, -128;
	shr.u32 	%r248, %r247, 5;
	mul.wide.u32 	%rd114, %r248, 4;
	sub.s64 	%rd16, %rd9, %rd114;
	ld.local.u32 	%r333, [%rd16+24];
	ld.local.u32 	%r334, [%rd16+20];
	setp.eq.s32 	%p44, %r9, 0;
	@%p44 bra 	$L__BB0_14;
	shf.l.wrap.b32 	%r333, %r334, %r333, %r9;
	ld.local.u32 	%r249, [%rd16+16];
	shf.l.wrap.b32 	%r334, %r249, %r334, %r9;
$L__BB0_14:
	shr.u32 	%r250, %r333, 30;
	shf.l.wrap.b32 	%r251, %r334, %r333, 2;
	shl.b32 	%r252, %r334, 2;
	shr.u32 	%r253, %r251, 31;
	add.s32 	%r254, %r253, %r250;
	neg.s32 	%r255, %r254;
	setp.lt.s32 	%p45, %r5, 0;
	selp.b32 	%r335, %r255, %r254, %p45;
	xor.b32  	%r256, %r251, %r5;
	shr.s32 	%r257, %r251, 31;
	xor.b32  	%r258, %r257, %r251;
	xor.b32  	%r259, %r257, %r252;
	cvt.u64.u32 	%rd115, %r258;
	shl.b64 	%rd116, %rd115, 32;
	cvt.u64.u32 	%rd117, %r259;
	or.b64  	%rd118, %rd116, %rd117;
	cvt.rn.f64.s64 	%fd9, %rd118;
	mul.f64 	%fd10, %fd9, 0d3BF921FB54442D19;
	cvt.rn.f32.f64 	%f197, %fd10;
	neg.f32 	%f198, %f197;
	setp.lt.s32 	%p46, %r256, 0;
	selp.f32 	%f277, %f198, %f197, %p46;
$L__BB0_15:
	add.s32 	%r261, %r335, 1;
	mul.rn.f32 	%f200, %f277, %f277;
	and.b32  	%r262, %r335, 1;
	setp.eq.b32 	%p47, %r262, 1;
	selp.f32 	%f201, %f277, 0f3F800000, %p47;
	fma.rn.f32 	%f202, %f200, %f201, 0f00000000;
	fma.rn.f32 	%f203, %f200, 0f37CBAC00, 0fBAB607ED;
	selp.f32 	%f204, 0fB94D4153, %f203, %p47;
	selp.f32 	%f205, 0f3C0885E4, 0f3D2AAABB, %p47;
	fma.rn.f32 	%f206, %f204, %f200, %f205;
	selp.f32 	%f207, 0fBE2AAAA8, 0fBEFFFFFF, %p47;
	fma.rn.f32 	%f208, %f206, %f200, %f207;
	fma.rn.f32 	%f209, %f208, %f202, %f201;
	and.b32  	%r263, %r261, 2;
	setp.eq.s32 	%p48, %r263, 0;
	mov.f32 	%f210, 0f00000000;
	sub.f32 	%f211, %f210, %f209;
	selp.f32 	%f26, %f209, %f211, %p48;
	mul.f32 	%f212, %f18, 0f3F22F983;
	cvt.rni.s32.f32 	%r339, %f212;
	cvt.rn.f32.s32 	%f213, %r339;
	fma.rn.f32 	%f214, %f213, 0fBFC90FDA, %f18;
	fma.rn.f32 	%f215, %f213, 0fB3A22168, %f214;
	fma.rn.f32 	%f278, %f213, 0fA7C234C5, %f215;
	abs.f32 	%f28, %f18;
	setp.ltu.f32 	%p49, %f28, 0f47CE4780;
	@%p49 bra 	$L__BB0_23;
	setp.neu.f32 	%p50, %f28, 0f7F800000;
	@%p50 bra 	$L__BB0_18;
	mov.f32 	%f218, 0f00000000;
	mul.rn.f32 	%f278, %f18, %f218;
	mov.b32 	%r339, 0;
	bra.uni 	$L__BB0_23;
$L__BB0_18:
	mov.b32 	%r19, %f18;
	shl.b32 	%r265, %r19, 8;
	or.b32  	%r20, %r265, -2147483648;
	mov.b64 	%rd155, 0;
	mov.b32 	%r336, 0;
$L__BB0_19:
	.pragma "nounroll";
	mul.wide.u32 	%rd120, %r336, 4;
	mov.u64 	%rd121, __cudart_i2opi_f;
	add.s64 	%rd122, %rd121, %rd120;
	ld.global.nc.u32 	%r266, [%rd122];
	mad.wide.u32 	%rd123, %r266, %r20, %rd155;
	shr.u64 	%rd155, %rd123, 32;
	add.s64 	%rd124, %rd8, %rd120;
	st.local.u32 	[%rd124], %rd123;
	add.s32 	%r336, %r336, 1;
	setp.ne.s32 	%p51, %r336, 6;
	@%p51 bra 	$L__BB0_19;
	shr.u32 	%r267, %r19, 23;
	st.local.u32 	[%rd8+24], %rd155;
	and.b32  	%r23, %r267, 31;
	and.b32  	%r268, %r267, 224;
	add.s32 	%r269, %r268, -128;
	shr.u32 	%r270, %r269, 5;
	mul.wide.u32 	%rd125, %r270, 4;
	sub.s64 	%rd19, %rd8, %rd125;
	ld.local.u32 	%r337, [%rd19+24];
	ld.local.u32 	%r338, [%rd19+20];
	setp.eq.s32 	%p52, %r23, 0;
	@%p52 bra 	$L__BB0_22;
	shf.l.wrap.b32 	%r337, %r338, %r337, %r23;
	ld.local.u32 	%r271, [%rd19+16];
	shf.l.wrap.b32 	%r338, %r271, %r338, %r23;
$L__BB0_22:
	shr.u32 	%r272, %r337, 30;
	shf.l.wrap.b32 	%r273, %r338, %r337, 2;
	shl.b32 	%r274, %r338, 2;
	shr.u32 	%r275, %r273, 31;
	add.s32 	%r276, %r275, %r272;
	neg.s32 	%r277, %r276;
	setp.lt.s32 	%p53, %r19, 0;
	selp.b32 	%r339, %r277, %r276, %p53;
	xor.b32  	%r278, %r273, %r19;
	shr.s32 	%r279, %r273, 31;
	xor.b32  	%r280, %r279, %r273;
	xor.b32  	%r281, %r279, %r274;
	cvt.u64.u32 	%rd126, %r280;
	shl.b64 	%rd127, %rd126, 32;
	cvt.u64.u32 	%rd128, %r281;
	or.b64  	%rd129, %rd127, %rd128;
	cvt.rn.f64.s64 	%fd11, %rd129;
	mul.f64 	%fd12, %fd11, 0d3BF921FB54442D19;
	cvt.rn.f32.f64 	%f216, %fd12;
	neg.f32 	%f217, %f216;
	setp.lt.s32 	%p54, %r278, 0;
	selp.f32 	%f278, %f217, %f216, %p54;
$L__BB0_23:
	add.s32 	%r283, %r339, 1;
	mul.rn.f32 	%f219, %f278, %f278;
	and.b32  	%r284, %r339, 1;
	setp.eq.b32 	%p55, %r284, 1;
	selp.f32 	%f220, %f278, 0f3F800000, %p55;
	fma.rn.f32 	%f221, %f219, %f220, 0f00000000;
	fma.rn.f32 	%f222, %f219, 0f37CBAC00, 0fBAB607ED;
	selp.f32 	%f223, 0fB94D4153, %f222, %p55;
	selp.f32 	%f224, 0f3C0885E4, 0f3D2AAABB, %p55;
	fma.rn.f32 	%f225, %f223, %f219, %f224;
	selp.f32 	%f226, 0fBE2AAAA8, 0fBEFFFFFF, %p55;
	fma.rn.f32 	%f227, %f225, %f219, %f226;
	fma.rn.f32 	%f228, %f227, %f221, %f220;
	and.b32  	%r285, %r283, 2;
	setp.eq.s32 	%p56, %r285, 0;
	mov.f32 	%f229, 0f00000000;
	sub.f32 	%f230, %f229, %f228;
	selp.f32 	%f32, %f228, %f230, %p56;
	mul.f32 	%f231, %f19, 0f3F22F983;
	cvt.rni.s32.f32 	%r343, %f231;
	cvt.rn.f32.s32 	%f232, %r343;
	fma.rn.f32 	%f233, %f232, 0fBFC90FDA, %f19;
	fma.rn.f32 	%f234, %f232, 0fB3A22168, %f233;
	fma.rn.f32 	%f279, %f232, 0fA7C234C5, %f234;
	abs.f32 	%f34, %f19;
	setp.ltu.f32 	%p57, %f34, 0f47CE4780;
	@%p57 bra 	$L__BB0_31;
	setp.neu.f32 	%p58, %f34, 0f7F800000;
	@%p58 bra 	$L__BB0_26;
	mov.f32 	%f237, 0f00000000;
	mul.rn.f32 	%f279, %f19, %f237;
	mov.b32 	%r343, 0;
	bra.uni 	$L__BB0_31;
$L__BB0_26:
	mov.b32 	%r33, %f19;
	shl.b32 	%r287, %r33, 8;
	or.b32  	%r34, %r287, -2147483648;
	mov.b64 	%rd156, 0;
	mov.b32 	%r340, 0;
$L__BB0_27:
	.pragma "nounroll";
	mul.wide.u32 	%rd131, %r340, 4;
	mov.u64 	%rd132, __cudart_i2opi_f;
	add.s64 	%rd133, %rd132, %rd131;
	ld.global.nc.u32 	%r288, [%rd133];
	mad.wide.u32 	%rd134, %r288, %r34, %rd156;
	shr.u64 	%rd156, %rd134, 32;
	add.s64 	%rd135, %rd7, %rd131;
	st.local.u32 	[%rd135], %rd134;
	add.s32 	%r340, %r340, 1;
	setp.ne.s32 	%p59, %r340, 6;
	@%p59 bra 	$L__BB0_27;
	shr.u32 	%r289, %r33, 23;
	st.local.u32 	[%rd7+24], %rd156;
	and.b32  	%r37, %r289, 31;
	and.b32  	%r290, %r289, 224;
	add.s32 	%r291, %r290, -128;
	shr.u32 	%r292, %r291, 5;
	mul.wide.u32 	%rd136, %r292, 4;
	sub.s64 	%rd22, %rd7, %rd136;
	ld.local.u32 	%r341, [%rd22+24];
	ld.local.u32 	%r342, [%rd22+20];
	setp.eq.s32 	%p60, %r37, 0;
	@%p60 bra 	$L__BB0_30;
	shf.l.wrap.b32 	%r341, %r342, %r341, %r37;
	ld.local.u32 	%r293, [%rd22+16];
	shf.l.wrap.b32 	%r342, %r293, %r342, %r37;
$L__BB0_30:
	shr.u32 	%r294, %r341, 30;
	shf.l.wrap.b32 	%r295, %r342, %r341, 2;
	shl.b32 	%r296, %r342, 2;
	shr.u32 	%r297, %r295, 31;
	add.s32 	%r298, %r297, %r294;
	neg.s32 	%r299, %r298;
	setp.lt.s32 	%p61, %r33, 0;
	selp.b32 	%r343, %r299, %r298, %p61;
	xor.b32  	%r300, %r295, %r33;
	shr.s32 	%r301, %r295, 31;
	xor.b32  	%r302, %r301, %r295;
	xor.b32  	%r303, %r301, %r296;
	cvt.u64.u32 	%rd137, %r302;
	shl.b64 	%rd138, %rd137, 32;
	cvt.u64.u32 	%rd139, %r303;
	or.b64  	%rd140, %rd138, %rd139;
	cvt.rn.f64.s64 	%fd13, %rd140;
	mul.f64 	%fd14, %fd13, 0d3BF921FB54442D19;
	cvt.rn.f32.f64 	%f235, %fd14;
	neg.f32 	%f236, %f235;
	setp.lt.s32 	%p62, %r300, 0;
	selp.f32 	%f279, %f236, %f235, %p62;
$L__BB0_31:
	add.s32 	%r305, %r343, 1;
	mul.rn.f32 	%f238, %f279, %f279;
	and.b32  	%r306, %r343, 1;
	setp.eq.b32 	%p63, %r306, 1;
	selp.f32 	%f239, %f279, 0f3F800000, %p63;
	fma.rn.f32 	%f240, %f238, %f239, 0f00000000;
	fma.rn.f32 	%f241, %f238, 0f37CBAC00, 0fBAB607ED;
	selp.f32 	%f242, 0fB94D4153, %f241, %p63;
	selp.f32 	%f243, 0f3C0885E4, 0f3D2AAABB, %p63;
	fma.rn.f32 	%f244, %f242, %f238, %f243;
	selp.f32 	%f245, 0fBE2AAAA8, 0fBEFFFFFF, %p63;
	fma.rn.f32 	%f246, %f244, %f238, %f245;
	fma.rn.f32 	%f247, %f246, %f240, %f239;
	and.b32  	%r307, %r305, 2;
	setp.eq.s32 	%p64, %r307, 0;
	mov.f32 	%f248, 0f00000000;
	sub.f32 	%f249, %f248, %f247;
	selp.f32 	%f38, %f247, %f249, %p64;
	mul.f32 	%f250, %f20, 0f3F22F983;
	cvt.rni.s32.f32 	%r347, %f250;
	cvt.rn.f32.s32 	%f251, %r347;
	fma.rn.f32 	%f252, %f251, 0fBFC90FDA, %f20;
	fma.rn.f32 	%f253, %f251, 0fB3A22168, %f252;
	fma.rn.f32 	%f280, %f251, 0fA7C234C5, %f253;
	abs.f32 	%f40, %f20;
	setp.ltu.f32 	%p65, %f40, 0f47CE4780;
	@%p65 bra 	$L__BB0_39;
	setp.neu.f32 	%p66, %f40, 0f7F800000;
	@%p66 bra 	$L__BB0_34;
	mov.f32 	%f256, 0f00000000;
	mul.rn.f32 	%f280, %f20, %f256;
	mov.b32 	%r347, 0;
	bra.uni 	$L__BB0_39;
$L__BB0_34:
	mov.b32 	%r47, %f20;
	shl.b32 	%r309, %r47, 8;
	or.b32  	%r48, %r309, -2147483648;
	mov.b64 	%rd157, 0;
	mov.b32 	%r344, 0;
$L__BB0_35:
	.pragma "nounroll";
	mul.wide.u32 	%rd142, %r344, 4;
	mov.u64 	%rd143, __cudart_i2opi_f;
	add.s64 	%rd144, %rd143, %rd142;
	ld.global.nc.u32 	%r310, [%rd144];
	mad.wide.u32 	%rd145, %r310, %r48, %rd157;
	shr.u64 	%rd157, %rd145, 32;
	add.s64 	%rd146, %rd6, %rd142;
	st.local.u32 	[%rd146], %rd145;
	add.s32 	%r344, %r344, 1;
	setp.ne.s32 	%p67, %r344, 6;
	@%p67 bra 	$L__BB0_35;
	shr.u32 	%r311, %r47, 23;
	st.local.u32 	[%rd6+24], %rd157;
	and.b32  	%r51, %r311, 31;
	and.b32  	%r312, %r311, 224;
	add.s32 	%r313, %r312, -128;
	shr.u32 	%r314, %r313, 5;
	mul.wide.u32 	%rd147, %r314, 4;
	sub.s64 	%rd25, %rd6, %rd147;
	ld.local.u32 	%r345, [%rd25+24];
	ld.local.u32 	%r346, [%rd25+20];
	setp.eq.s32 	%p68, %r51, 0;
	@%p68 bra 	$L__BB0_38;
	shf.l.wrap.b32 	%r345, %r346, %r345, %r51;
	ld.local.u32 	%r315, [%rd25+16];
	shf.l.wrap.b32 	%r346, %r315, %r346, %r51;
$L__BB0_38:
	shr.u32 	%r316, %r345, 30;
	shf.l.wrap.b32 	%r317, %r346, %r345, 2;
	shl.b32 	%r318, %r346, 2;
	shr.u32 	%r319, %r317, 31;
	add.s32 	%r320, %r319, %r316;
	neg.s32 	%r321, %r320;
	setp.lt.s32 	%p69, %r47, 0;
	selp.b32 	%r347, %r321, %r320, %p69;
	xor.b32  	%r322, %r317, %r47;
	shr.s32 	%r323, %r317, 31;
	xor.b32  	%r324, %r323, %r317;
	xor.b32  	%r325, %r323, %r318;
	cvt.u64.u32 	%rd148, %r324;
	shl.b64 	%rd149, %rd148, 32;
	cvt.u64.u32 	%rd150, %r325;
	or.b64  	%rd151, %rd149, %rd150;
	cvt.rn.f64.s64 	%fd15, %rd151;
	mul.f64 	%fd16, %fd15, 0d3BF921FB54442D19;
	cvt.rn.f32.f64 	%f254, %fd16;
	neg.f32 	%f255, %f254;
	setp.lt.s32 	%p70, %r322, 0;
	selp.f32 	%f280, %f255, %f254, %p70;
$L__BB0_39:
	add.s32 	%r327, %r347, 1;
	mul.rn.f32 	%f258, %f280, %f280;
	and.b32  	%r328, %r347, 1;
	setp.eq.b32 	%p71, %r328, 1;
	selp.f32 	%f259, %f280, 0f3F800000, %p71;
	fma.rn.f32 	%f260, %f258, %f259, 0f00000000;
	fma.rn.f32 	%f261, %f258, 0f37CBAC00, 0fBAB607ED;
	selp.f32 	%f262, 0fB94D4153, %f261, %p71;
	selp.f32 	%f263, 0f3C0885E4, 0f3D2AAABB, %p71;
	fma.rn.f32 	%f264, %f262, %f258, %f263;
	selp.f32 	%f265, 0fBE2AAAA8, 0fBEFFFFFF, %p71;
	fma.rn.f32 	%f266, %f264, %f258, %f265;
	fma.rn.f32 	%f267, %f266, %f260, %f259;
	and.b32  	%r329, %r327, 2;
	setp.eq.s32 	%p72, %r329, 0;
	mov.f32 	%f281, 0f00000000;
	sub.f32 	%f268, %f281, %f267;
	selp.f32 	%f44, %f267, %f268, %p72;
	ld.global.u32 	%r330, [%rd13+4];
	shr.u32 	%r60, %r330, 2;
	setp.ge.u32 	%p73, %r1, %r60;
	mov.f32 	%f282, %f281;
	mov.f32 	%f283, %f281;
	mov.f32 	%f284, %f281;
	@%p73 bra 	$L__BB0_41;
	ld.global.v4.f32 	{%f284, %f283, %f282, %f281}, [%rd12];
$L__BB0_41:
	sub.f32 	%f53, %f284, %f26;
	sub.f32 	%f54, %f283, %f32;
	sub.f32 	%f55, %f282, %f38;
	sub.f32 	%f56, %f281, %f44;
	@%p73 bra 	$L__BB0_83;
	st.global.v4.f32 	[%rd12], {%f53, %f54, %f55, %f56};
	bra.uni 	$L__BB0_83;
$L__BB0_43:
	ld.global.u32 	%r141, [%rd1];
	mul.lo.s32 	%r61, %r141, 6;
	mul.wide.u32 	%rd61, %r61, 4;
	add.s64 	%rd62, %rd1, %rd61;
	ld.global.u32 	%r142, [%rd62+4];
	shr.u32 	%r143, %r142, 2;
	setp.ge.u32 	%p3, %r1, %r143;
	mov.f32 	%f285, 0f00000000;
	mov.f32 	%f286, %f285;
	mov.f32 	%f287, %f285;
	mov.f32 	%f288, %f285;
	@%p3 bra 	$L__BB0_45;
	ld.global.v4.f32 	{%f288, %f287, %f286, %f285}, [%rd10];
$L__BB0_45:
	add.s32 	%r144, %r61, 2;
	mul.wide.u32 	%rd63, %r144, 4;
	add.s64 	%rd26, %rd1, %rd63;
	ld.global.u32 	%r145, [%rd26];
	shr.u32 	%r146, %r145, 2;
	setp.ge.u32 	%p4, %r1, %r146;
	mov.f32 	%f289, 0f00000000;
	mov.f32 	%f290, %f289;
	mov.f32 	%f291, %f289;
	mov.f32 	%f292, %f289;
	@%p4 bra 	$L__BB0_47;
	ld.global.v4.f32 	{%f292, %f291, %f290, %f289}, [%rd11];
$L__BB0_47:
	mul.f32 	%f73, %f288, %f292;
	mul.f32 	%f74, %f287, %f291;
	mul.f32 	%f75, %f286, %f290;
	mul.f32 	%f76, %f285, %f289;
	mul.f32 	%f115, %f73, 0f3F22F983;
	cvt.rni.s32.f32 	%r351, %f115;
	cvt.rn.f32.s32 	%f116, %r351;
	fma.rn.f32 	%f117, %f116, 0fBFC90FDA, %f73;
	fma.rn.f32 	%f118, %f116, 0fB3A22168, %f117;
	fma.rn.f32 	%f293, %f116, 0fA7C234C5, %f118;
	abs.f32 	%f78, %f73;
	setp.ltu.f32 	%p5, %f78, 0f47CE4780;
	@%p5 bra 	$L__BB0_55;
	setp.neu.f32 	%p6, %f78, 0f7F800000;
	@%p6 bra 	$L__BB0_50;
	mov.f32 	%f121, 0f00000000;
	mul.rn.f32 	%f293, %f73, %f121;
	mov.b32 	%r351, 0;
	bra.uni 	$L__BB0_55;
$L__BB0_50:
	mov.b32 	%r63, %f73;
	shl.b32 	%r148, %r63, 8;
	or.b32  	%r64, %r148, -2147483648;
	mov.b64 	%rd160, 0;
	mov.b32 	%r348, 0;
	mov.u64 	%rd158, __cudart_i2opi_f;
	mov.u64 	%rd159, %rd5;
$L__BB0_51:
	.pragma "nounroll";
	ld.global.nc.u32 	%r149, [%rd158];
	mad.wide.u32 	%rd66, %r149, %r64, %rd160;
	shr.u64 	%rd160, %rd66, 32;
	st.local.u32 	[%rd159], %rd66;
	add.s32 	%r348, %r348, 1;
	add.s64 	%rd159, %rd159, 4;
	add.s64 	%rd158, %rd158, 4;
	setp.ne.s32 	%p7, %r348, 6;
	@%p7 bra 	$L__BB0_51;
	shr.u32 	%r150, %r63, 23;
	st.local.u32 	[%rd5+24], %rd160;
	and.b32  	%r67, %r150, 31;
	and.b32  	%r151, %r150, 224;
	add.s32 	%r152, %r151, -128;
	shr.u32 	%r153, %r152, 5;
	mul.wide.u32 	%rd67, %r153, 4;
	sub.s64 	%rd33, %rd5, %rd67;
	ld.local.u32 	%r349, [%rd33+24];
	ld.local.u32 	%r350, [%rd33+20];
	setp.eq.s32 	%p8, %r67, 0;
	@%p8 bra 	$L__BB0_54;
	shf.l.wrap.b32 	%r349, %r350, %r349, %r67;
	ld.local.u32 	%r154, [%rd33+16];
	shf.l.wrap.b32 	%r350, %r154, %r350, %r67;
$L__BB0_54:
	shr.u32 	%r155, %r349, 30;
	shf.l.wrap.b32 	%r156, %r350, %r349, 2;
	shl.b32 	%r157, %r350, 2;
	shr.u32 	%r158, %r156, 31;
	add.s32 	%r159, %r158, %r155;
	neg.s32 	%r160, %r159;
	setp.lt.s32 	%p9, %r63, 0;
	selp.b32 	%r351, %r160, %r159, %p9;
	xor.b32  	%r161, %r156, %r63;
	shr.s32 	%r162, %r156, 31;
	xor.b32  	%r163, %r162, %r156;
	xor.b32  	%r164, %r162, %r157;
	cvt.u64.u32 	%rd68, %r163;
	shl.b64 	%rd69, %rd68, 32;
	cvt.u64.u32 	%rd70, %r164;
	or.b64  	%rd71, %rd69, %rd70;
	cvt.rn.f64.s64 	%fd1, %rd71;
	mul.f64 	%fd2, %fd1, 0d3BF921FB54442D19;
	cvt.rn.f32.f64 	%f119, %fd2;
	neg.f32 	%f120, %f119;
	setp.lt.s32 	%p10, %r161, 0;
	selp.f32 	%f293, %f120, %f119, %p10;
$L__BB0_55:
	add.s32 	%r166, %r351, 1;
	mul.rn.f32 	%f122, %f293, %f293;
	and.b32  	%r167, %r351, 1;
	setp.eq.b32 	%p11, %r167, 1;
	selp.f32 	%f123, %f293, 0f3F800000, %p11;
	fma.rn.f32 	%f124, %f122, %f123, 0f00000000;
	fma.rn.f32 	%f125, %f122, 0f37CBAC00, 0fBAB607ED;
	selp.f32 	%f126, 0fB94D4153, %f125, %p11;
	selp.f32 	%f127, 0f3C0885E4, 0f3D2AAABB, %p11;
	fma.rn.f32 	%f128, %f126, %f122, %f127;
	selp.f32 	%f129, 0fBE2AAAA8, 0fBEFFFFFF, %p11;
	fma.rn.f32 	%f130, %f128, %f122, %f129;
	fma.rn.f32 	%f131, %f130, %f124, %f123;
	and.b32  	%r168, %r166, 2;
	setp.eq.s32 	%p12, %r168, 0;
	mov.f32 	%f132, 0f00000000;
	sub.f32 	%f133, %f132, %f131;
	selp.f32 	%f82, %f131, %f133, %p12;
	mul.f32 	%f134, %f74, 0f3F22F983;
	cvt.rni.s32.f32 	%r355, %f134;
	cvt.rn.f32.s32 	%f135, %r355;
	fma.rn.f32 	%f136, %f135, 0fBFC90FDA, %f74;
	fma.rn.f32 	%f137, %f135, 0fB3A22168, %f136;
	fma.rn.f32 	%f294, %f135, 0fA7C234C5, %f137;
	abs.f32 	%f84, %f74;
	setp.ltu.f32 	%p13, %f84, 0f47CE4780;
	@%p13 bra 	$L__BB0_63;
	setp.neu.f32 	%p14, %f84, 0f7F800000;
	@%p14 bra 	$L__BB0_58;
	mov.f32 	%f140, 0f00000000;
	mul.rn.f32 	%f294, %f74, %f140;
	mov.b32 	%r355, 0;
	bra.uni 	$L__BB0_63;
$L__BB0_58:
	mov.b32 	%r77, %f74;
	shl.b32 	%r170, %r77, 8;
	or.b32  	%r78, %r170, -2147483648;
	mov.b64 	%rd161, 0;
	mov.b32 	%r352, 0;
$L__BB0_59:
	.pragma "nounroll";
	mul.wide.u32 	%rd73, %r352, 4;
	mov.u64 	%rd74, __cudart_i2opi_f;
	add.s64 	%rd75, %rd74, %rd73;
	ld.global.nc.u32 	%r171, [%rd75];
	mad.wide.u32 	%rd76, %r171, %r78, %rd161;
	shr.u64 	%rd161, %rd76, 32;
	add.s64 	%rd77, %rd4, %rd73;
	st.local.u32 	[%rd77], %rd76;
	add.s32 	%r352, %r352, 1;
	setp.ne.s32 	%p15, %r352, 6;
	@%p15 bra 	$L__BB0_59;
	shr.u32 	%r172, %r77, 23;
	st.local.u32 	[%rd4+24], %rd161;
	and.b32  	%r81, %r172, 31;
	and.b32  	%r173, %r172, 224;
	add.s32 	%r174, %r173, -128;
	shr.u32 	%r175, %r174, 5;
	mul.wide.u32 	%rd78, %r175, 4;
	sub.s64 	%rd36, %rd4, %rd78;
	ld.local.u32 	%r353, [%rd36+24];
	ld.local.u32 	%r354, [%rd36+20];
	setp.eq.s32 	%p16, %r81, 0;
	@%p16 bra 	$L__BB0_62;
	shf.l.wrap.b32 	%r353, %r354, %r353, %r81;
	ld.local.u32 	%r176, [%rd36+16];
	shf.l.wrap.b32 	%r354, %r176, %r354, %r81;
$L__BB0_62:
	shr.u32 	%r177, %r353, 30;
	shf.l.wrap.b32 	%r178, %r354, %r353, 2;
	shl.b32 	%r179, %r354, 2;
	shr.u32 	%r180, %r178, 31;
	add.s32 	%r181, %r180, %r177;
	neg.s32 	%r182, %r181;
	setp.lt.s32 	%p17, %r77, 0;
	selp.b32 	%r355, %r182, %r181, %p17;
	xor.b32  	%r183, %r178, %r77;
	shr.s32 	%r184, %r178, 31;
	xor.b32  	%r185, %r184, %r178;
	xor.b32  	%r186, %r184, %r179;
	cvt.u64.u32 	%rd79, %r185;
	shl.b64 	%rd80, %rd79, 32;
	cvt.u64.u32 	%rd81, %r186;
	or.b64  	%rd82, %rd80, %rd81;
	cvt.rn.f64.s64 	%fd3, %rd82;
	mul.f64 	%fd4, %fd3, 0d3BF921FB54442D19;
	cvt.rn.f32.f64 	%f138, %fd4;
	neg.f32 	%f139, %f138;
	setp.lt.s32 	%p18, %r183, 0;
	selp.f32 	%f294, %f139, %f138, %p18;
$L__BB0_63:
	add.s32 	%r188, %r355, 1;
	mul.rn.f32 	%f141, %f294, %f294;
	and.b32  	%r189, %r355, 1;
	setp.eq.b32 	%p19, %r189, 1;
	selp.f32 	%f142, %f294, 0f3F800000, %p19;
	fma.rn.f32 	%f143, %f141, %f142, 0f00000000;
	fma.rn.f32 	%f144, %f141, 0f37CBAC00, 0fBAB607ED;
	selp.f32 	%f145, 0fB94D4153, %f144, %p19;
	selp.f32 	%f146, 0f3C0885E4, 0f3D2AAABB, %p19;
	fma.rn.f32 	%f147, %f145, %f141, %f146;
	selp.f32 	%f148, 0fBE2AAAA8, 0fBEFFFFFF, %p19;
	fma.rn.f32 	%f149, %f147, %f141, %f148;
	fma.rn.f32 	%f150, %f149, %f143, %f142;
	and.b32  	%r190, %r188, 2;
	setp.eq.s32 	%p20, %r190, 0;
	mov.f32 	%f151, 0f00000000;
	sub.f32 	%f152, %f151, %f150;
	selp.f32 	%f88, %f150, %f152, %p20;
	mul.f32 	%f153, %f75, 0f3F22F983;
	cvt.rni.s32.f32 	%r359, %f153;
	cvt.rn.f32.s32 	%f154, %r359;
	fma.rn.f32 	%f155, %f154, 0fBFC90FDA, %f75;
	fma.rn.f32 	%f156, %f154, 0fB3A22168, %f155;
	fma.rn.f32 	%f295, %f154, 0fA7C234C5, %f156;
	abs.f32 	%f90, %f75;
	setp.ltu.f32 	%p21, %f90, 0f47CE4780;
	@%p21 bra 	$L__BB0_71;
	setp.neu.f32 	%p22, %f90, 0f7F800000;
	@%p22 bra 	$L__BB0_66;
	mov.f32 	%f159, 0f00000000;
	mul.rn.f32 	%f295, %f75, %f159;
	mov.b32 	%r359, 0;
	bra.uni 	$L__BB0_71;
$L__BB0_66:
	mov.b32 	%r91, %f75;
	shl.b32 	%r192, %r91, 8;
	or.b32  	%r92, %r192, -2147483648;
	mov.b64 	%rd162, 0;
	mov.b32 	%r356, 0;
$L__BB0_67:
	.pragma "nounroll";
	mul.wide.u32 	%rd84, %r356, 4;
	mov.u64 	%rd85, __cudart_i2opi_f;
	add.s64 	%rd86, %rd85, %rd84;
	ld.global.nc.u32 	%r193, [%rd86];
	mad.wide.u32 	%rd87, %r193, %r92, %rd162;
	shr.u64 	%rd162, %rd87, 32;
	add.s64 	%rd88, %rd3, %rd84;
	st.local.u32 	[%rd88], %rd87;
	add.s32 	%r356, %r356, 1;
	setp.ne.s32 	%p23, %r356, 6;
	@%p23 bra 	$L__BB0_67;
	shr.u32 	%r194, %r91, 23;
	st.local.u32 	[%rd3+24], %rd162;
	and.b32  	%r95, %r194, 31;
	and.b32  	%r195, %r194, 224;
	add.s32 	%r196, %r195, -128;
	shr.u32 	%r197, %r196, 5;
	mul.wide.u32 	%rd89, %r197, 4;
	sub.s64 	%rd39, %rd3, %rd89;
	ld.local.u32 	%r357, [%rd39+24];
	ld.local.u32 	%r358, [%rd39+20];
	setp.eq.s32 	%p24, %r95, 0;
	@%p24 bra 	$L__BB0_70;
	shf.l.wrap.b32 	%r357, %r358, %r357, %r95;
	ld.local.u32 	%r198, [%rd39+16];
	shf.l.wrap.b32 	%r358, %r198, %r358, %r95;
$L__BB0_70:
	shr.u32 	%r199, %r357, 30;
	shf.l.wrap.b32 	%r200, %r358, %r357, 2;
	shl.b32 	%r201, %r358, 2;
	shr.u32 	%r202, %r200, 31;
	add.s32 	%r203, %r202, %r199;
	neg.s32 	%r204, %r203;
	setp.lt.s32 	%p25, %r91, 0;
	selp.b32 	%r359, %r204, %r203, %p25;
	xor.b32  	%r205, %r200, %r91;
	shr.s32 	%r206, %r200, 31;
	xor.b32  	%r207, %r206, %r200;
	xor.b32  	%r208, %r206, %r201;
	cvt.u64.u32 	%rd90, %r207;
	shl.b64 	%rd91, %rd90, 32;
	cvt.u64.u32 	%rd92, %r208;
	or.b64  	%rd93, %rd91, %rd92;
	cvt.rn.f64.s64 	%fd5, %rd93;
	mul.f64 	%fd6, %fd5, 0d3BF921FB54442D19;
	cvt.rn.f32.f64 	%f157, %fd6;
	neg.f32 	%f158, %f157;
	setp.lt.s32 	%p26, %r205, 0;
	selp.f32 	%f295, %f158, %f157, %p26;
$L__BB0_71:
	add.s32 	%r210, %r359, 1;
	mul.rn.f32 	%f160, %f295, %f295;
	and.b32  	%r211, %r359, 1;
	setp.eq.b32 	%p27, %r211, 1;
	selp.f32 	%f161, %f295, 0f3F800000, %p27;
	fma.rn.f32 	%f162, %f160, %f161, 0f00000000;
	fma.rn.f32 	%f163, %f160, 0f37CBAC00, 0fBAB607ED;
	selp.f32 	%f164, 0fB94D4153, %f163, %p27;
	selp.f32 	%f165, 0f3C0885E4, 0f3D2AAABB, %p27;
	fma.rn.f32 	%f166, %f164, %f160, %f165;
	selp.f32 	%f167, 0fBE2AAAA8, 0fBEFFFFFF, %p27;
	fma.rn.f32 	%f168, %f166, %f160, %f167;
	fma.rn.f32 	%f169, %f168, %f162, %f161;
	and.b32  	%r212, %r210, 2;
	setp.eq.s32 	%p28, %r212, 0;
	mov.f32 	%f170, 0f00000000;
	sub.f32 	%f171, %f170, %f169;
	selp.f32 	%f94, %f169, %f171, %p28;
	mul.f32 	%f172, %f76, 0f3F22F983;
	cvt.rni.s32.f32 	%r363, %f172;
	cvt.rn.f32.s32 	%f173, %r363;
	fma.rn.f32 	%f174, %f173, 0fBFC90FDA, %f76;
	fma.rn.f32 	%f175, %f173, 0fB3A22168, %f174;
	fma.rn.f32 	%f296, %f173, 0fA7C234C5, %f175;
	abs.f32 	%f96, %f76;
	setp.ltu.f32 	%p29, %f96, 0f47CE4780;
	@%p29 bra 	$L__BB0_79;
	setp.neu.f32 	%p30, %f96, 0f7F800000;
	@%p30 bra 	$L__BB0_74;
	mov.f32 	%f178, 0f00000000;
	mul.rn.f32 	%f296, %f76, %f178;
	mov.b32 	%r363, 0;
	bra.uni 	$L__BB0_79;
$L__BB0_74:
	mov.b32 	%r105, %f76;
	shl.b32 	%r214, %r105, 8;
	or.b32  	%r106, %r214, -2147483648;
	mov.b64 	%rd163, 0;
	mov.b32 	%r360, 0;
$L__BB0_75:
	.pragma "nounroll";
	mul.wide.u32 	%rd95, %r360, 4;
	mov.u64 	%rd96, __cudart_i2opi_f;
	add.s64 	%rd97, %rd96, %rd95;
	ld.global.nc.u32 	%r215, [%rd97];
	mad.wide.u32 	%rd98, %r215, %r106, %rd163;
	shr.u64 	%rd163, %rd98, 32;
	add.s64 	%rd99, %rd2, %rd95;
	st.local.u32 	[%rd99], %rd98;
	add.s32 	%r360, %r360, 1;
	setp.ne.s32 	%p31, %r360, 6;
	@%p31 bra 	$L__BB0_75;
	shr.u32 	%r216, %r105, 23;
	st.local.u32 	[%rd2+24], %rd163;
	and.b32  	%r109, %r216, 31;
	and.b32  	%r217, %r216, 224;
	add.s32 	%r218, %r217, -128;
	shr.u32 	%r219, %r218, 5;
	mul.wide.u32 	%rd100, %r219, 4;
	sub.s64 	%rd42, %rd2, %rd100;
	ld.local.u32 	%r361, [%rd42+24];
	ld.local.u32 	%r362, [%rd42+20];
	setp.eq.s32 	%p32, %r109, 0;
	@%p32 bra 	$L__BB0_78;
	shf.l.wrap.b32 	%r361, %r362, %r361, %r109;
	ld.local.u32 	%r220, [%rd42+16];
	shf.l.wrap.b32 	%r362, %r220, %r362, %r109;
$L__BB0_78:
	shr.u32 	%r221, %r361, 30;
	shf.l.wrap.b32 	%r222, %r362, %r361, 2;
	shl.b32 	%r223, %r362, 2;
	shr.u32 	%r224, %r222, 31;
	add.s32 	%r225, %r224, %r221;
	neg.s32 	%r226, %r225;
	setp.lt.s32 	%p33, %r105, 0;
	selp.b32 	%r363, %r226, %r225, %p33;
	xor.b32  	%r227, %r222, %r105;
	shr.s32 	%r228, %r222, 31;
	xor.b32  	%r229, %r228, %r222;
	xor.b32  	%r230, %r228, %r223;
	cvt.u64.u32 	%rd101, %r229;
	shl.b64 	%rd102, %rd101, 32;
	cvt.u64.u32 	%rd103, %r230;
	or.b64  	%rd104, %rd102, %rd103;
	cvt.rn.f64.s64 	%fd7, %rd104;
	mul.f64 	%fd8, %fd7, 0d3BF921FB54442D19;
	cvt.rn.f32.f64 	%f176, %fd8;
	neg.f32 	%f177, %f176;
	setp.lt.s32 	%p34, %r227, 0;
	selp.f32 	%f296, %f177, %f176, %p34;
$L__BB0_79:
	add.s32 	%r232, %r363, 1;
	mul.rn.f32 	%f180, %f296, %f296;
	and.b32  	%r233, %r363, 1;
	setp.eq.b32 	%p35, %r233, 1;
	selp.f32 	%f181, %f296, 0f3F800000, %p35;
	fma.rn.f32 	%f182, %f180, %f181, 0f00000000;
	fma.rn.f32 	%f183, %f180, 0f37CBAC00, 0fBAB607ED;
	selp.f32 	%f184, 0fB94D4153, %f183, %p35;
	selp.f32 	%f185, 0f3C0885E4, 0f3D2AAABB, %p35;
	fma.rn.f32 	%f186, %f184, %f180, %f185;
	selp.f32 	%f187, 0fBE2AAAA8, 0fBEFFFFFF, %p35;
	fma.rn.f32 	%f188, %f186, %f180, %f187;
	fma.rn.f32 	%f189, %f188, %f182, %f181;
	and.b32  	%r234, %r232, 2;
	setp.eq.s32 	%p36, %r234, 0;
	mov.f32 	%f297, 0f00000000;
	sub.f32 	%f190, %f297, %f189;
	selp.f32 	%f100, %f189, %f190, %p36;
	ld.global.u32 	%r235, [%rd26+4];
	shr.u32 	%r118, %r235, 2;
	setp.ge.u32 	%p37, %r1, %r118;
	mov.f32 	%f298, %f297;
	mov.f32 	%f299, %f297;
	mov.f32 	%f300, %f297;
	@%p37 bra 	$L__BB0_81;
	ld.global.v4.f32 	{%f300, %f299, %f298, %f297}, [%rd12];
$L__BB0_81:
	add.f32 	%f109, %f82, %f300;
	add.f32 	%f110, %f88, %f299;
	add.f32 	%f111, %f94, %f298;
	add.f32 	%f112, %f100, %f297;
	@%p37 bra 	$L__BB0_83;
	st.global.v4.f32 	[%rd12], {%f109, %f110, %f111, %f112};
$L__BB0_83:
	add.s32 	%r331, %r331, 1;
	setp.ne.s32 	%p75, %r331, 256;
	@%p75 bra 	$L__BB0_2;
$L__BB0_84:
	ret;

}


// ===== COMPILED SASS (sm_100) =====

	.target	sm_100

	.elftype	@"ET_EXEC"


//--------------------- .note.nv.tkinfo           --------------------------
	.section	.note.nv.tkinfo,"",@"SHT_NOTE"
	.sectionflags	@"SHF_NOTE_NV_TKINFO"
	.tkinfo
        /*0018*/ 	.word	0x00000002
        /*0030*/ 	.string	""
        /*0030*/ 	.string	"ptxas"
        /*0030*/ 	.string	"Cuda compilation tools, release 13.0, V13.0.88"
        /*0030*/ 	.string	"Build cuda_13.0.r13.0/compiler.36424714_0"
        /*0030*/ 	.string	"-arch sm_100 -m 64 "



//--------------------- .note.nv.cuinfo           --------------------------
	.section	.note.nv.cuinfo,"",@"SHT_NOTE"
	.sectionflags	@"SHF_NOTE_NV_CUINFO"
        /*0018*/ 	.short	0x0002
        /*001a*/ 	.short	0x0064
        /*001c*/ 	.short	0x0082
	.zero		2


//--------------------- .nv.info                  --------------------------
	.section	.nv.info,"",@"SHT_CUDA_INFO"
	.align	4


	//----- nvinfo : EIATTR_REGCOUNT
	.align		4
        /*0000*/ 	.byte	0x04, 0x2f
        /*0002*/ 	.short	(.L_2 - .L_1)
	.align		4
.L_1:
        /*0004*/ 	.word	index@(kernel)
        /*0008*/ 	.word	0x00000020


	//----- nvinfo : EIATTR_FRAME_SIZE
	.align		4
.L_2:
        /*000c*/ 	.byte	0x04, 0x11
        /*000e*/ 	.short	(.L_4 - .L_3)
	.align		4
.L_3:
        /*0010*/ 	.word	index@(kernel)
        /*0014*/ 	.word	0x00000000


	//----- nvinfo : EIATTR_MIN_STACK_SIZE
	.align		4
.L_4:
        /*0018*/ 	.byte	0x04, 0x12
        /*001a*/ 	.short	(.L_6 - .L_5)
	.align		4
.L_5:
        /*001c*/ 	.word	index@(kernel)
        /*0020*/ 	.word	0x00000000
.L_6:


//--------------------- .nv.compat                --------------------------
	.section	.nv.compat,"",@"SHT_CUDA_COMPAT_INFO"
	.align	4
        /*0000*/ 	.byte	0x02, 0x09, 0x00, 0x00, 0x02, 0x02, 0x01, 0x00, 0x02, 0x05, 0x05, 0x00, 0x03, 0x07, 0x01, 0x01
        /*0010*/ 	.byte	0x02, 0x03, 0x00, 0x00, 0x02, 0x06, 0x01, 0x00, 0x04, 0x0b, 0x08, 0x00, 0x01, 0x00, 0x00, 0x00
        /*0020*/ 	.byte	0x00, 0x00, 0x00, 0x00


//--------------------- .nv.info.kernel           --------------------------
	.section	.nv.info.kernel,"",@"SHT_CUDA_INFO"
	.sectionflags	@""
	.align	4


	//----- nvinfo : EIATTR_CUDA_API_VERSION
	.align		4
        /*0000*/ 	.byte	0x04, 0x37
        /*0002*/ 	.short	(.L_8 - .L_7)
.L_7:
        /*0004*/ 	.word	0x00000082


	//----- nvinfo : EIATTR_KPARAM_INFO
	.align		4
.L_8:
        /*0008*/ 	.byte	0x04, 0x17
        /*000a*/ 	.short	(.L_10 - .L_9)
.L_9:
        /*000c*/ 	.word	0x00000000
        /*0010*/ 	.short	0x0003
        /*0012*/ 	.short	0x0018
        /*0014*/ 	.byte	0x00, 0xf5, 0x21, 0x00


	//----- nvinfo : EIATTR_KPARAM_INFO
	.align		4
.L_10:
        /*0018*/ 	.byte	0x04, 0x17
        /*001a*/ 	.short	(.L_12 - .L_11)
.L_11:
        /*001c*/ 	.word	0x00000000
        /*0020*/ 	.short	0x0002
        /*0022*/ 	.short	0x0010
        /*0024*/ 	.byte	0x00, 0xf5, 0x21, 0x00


	//----- nvinfo : EIATTR_KPARAM_INFO
	.align		4
.L_12:
        /*0028*/ 	.byte	0x04, 0x17
        /*002a*/ 	.short	(.L_14 - .L_13)
.L_13:
        /*002c*/ 	.word	0x00000000
        /*0030*/ 	.short	0x0001
        /*0032*/ 	.short	0x0008
        /*0034*/ 	.byte	0x00, 0xf5, 0x21, 0x00


	//----- nvinfo : EIATTR_KPARAM_INFO
	.align		4
.L_14:
        /*0038*/ 	.byte	0x04, 0x17
        /*003a*/ 	.short	(.L_16 - .L_15)
.L_15:
        /*003c*/ 	.word	0x00000000
        /*0040*/ 	.short	0x0000
        /*0042*/ 	.short	0x0000
        /*0044*/ 	.byte	0x00, 0xf5, 0x21, 0x00


	//----- nvinfo : EIATTR_SPARSE_MMA_MASK
	.align		4
.L_16:
        /*0048*/ 	.byte	0x03, 0x50
        /*004a*/ 	.short	0x0000


	//----- nvinfo : EIATTR_MAXREG_COUNT
	.align		4
        /*004c*/ 	.byte	0x03, 0x1b
        /*004e*/ 	.short	0x00ff


	//----- nvinfo : EIATTR_MERCURY_ISA_VERSION
	.align		4
        /*0050*/ 	.byte	0x03, 0x5f
        /*0052*/ 	.short	0x0101


	//----- nvinfo : EIATTR_VRC_CTA_INIT_COUNT
	.align		4
        /*0054*/ 	.byte	0x02, 0x4a
	.zero		1
	.zero		1


	//----- nvinfo : EIATTR_EXIT_INSTR_OFFSETS
	.align		4
        /*0058*/ 	.byte	0x04, 0x1c
        /*005a*/ 	.short	(.L_18 - .L_17)


	//   ....[0]....
.L_17:
        /*005c*/ 	.word	0x000001b0


	//   ....[1]....
        /*0060*/ 	.word	0x000041a0


	//----- nvinfo : EIATTR_CRS_STACK_SIZE
	.align		4
.L_18:
        /*0064*/ 	.byte	0x04, 0x1e
        /*0066*/ 	.short	(.L_20 - .L_19)
.L_19:
        /*0068*/ 	.word	0x00000000


	//----- nvinfo : EIATTR_CBANK_PARAM_SIZE
	.align		4
.L_20:
        /*006c*/ 	.byte	0x03, 0x19
        /*006e*/ 	.short	0x0020


	//----- nvinfo : EIATTR_PARAM_CBANK
	.align		4
        /*0070*/ 	.byte	0x04, 0x0a
        /*0072*/ 	.short	(.L_22 - .L_21)
	.align		4
.L_21:
        /*0074*/ 	.word	index@(.nv.constant0.kernel)
        /*0078*/ 	.short	0x0380
        /*007a*/ 	.short	0x0020


	//----- nvinfo : EIATTR_SW_WAR
	.align		4
.L_22:
        /*007c*/ 	.byte	0x04, 0x36
        /*007e*/ 	.short	(.L_24 - .L_23)
.L_23:
        /*0080*/ 	.word	0x00000008
.L_24:


//--------------------- .nv.callgraph             --------------------------
	.section	.nv.callgraph,"",@"SHT_CUDA_CALLGRAPH"
	.align	4
	.sectionentsize	8
	.align		4
        /*0000*/ 	.word	0x00000000
	.align		4
        /*0004*/ 	.word	0xffffffff
	.align		4
        /*0008*/ 	.word	0x00000000
	.align		4
        /*000c*/ 	.word	0xfffffffe
	.align		4
        /*0010*/ 	.word	0x00000000
	.align		4
        /*0014*/ 	.word	0xfffffffd
	.align		4
        /*0018*/ 	.word	0x00000000
	.align		4
        /*001c*/ 	.word	0xfffffffc


//--------------------- .nv.constant4             --------------------------
	.section	.nv.constant4,"a",@progbits
	.align	8
	.align		8
.nv.constant4:
        /*0000*/ 	.dword	__cudart_i2opi_f


//--------------------- .text.kernel              --------------------------
	.section	.text.kernel,"ax",@progbits
	.align	128
        .global         kernel
        .type           kernel,@function
        .size           kernel,(.L_x_45 - kernel)
        .other          kernel,@"STO_CUDA_ENTRY STV_DEFAULT"
kernel:
.text.kernel:
[----:B------:R-:W-:Y:S08]  /*0000*/  LDC R1, c[0x0][0x37c] ;  /* 0x0000df00ff017b82 */ /* 0x000ff00000000800 */
[----:B------:R-:W0:Y:S01]  /*0010*/  LDC.64 R2, c[0x0][0x398] ;  /* 0x0000e600ff027b82 */ /* 0x000e220000000a00 */
[----:B------:R-:W0:Y:S07]  /*0020*/  LDCU.64 UR8, c[0x0][0x358] ;  /* 0x00006b00ff0877ac */ /* 0x000e2e0008000a00 */
[----:B------:R-:W1:Y:S01]  /*0030*/  LDC.64 R4, c[0x0][0x398] ;  /* 0x0000e600ff047b82 */ /* 0x000e620000000a00 */
[----:B0-----:R0:W2:Y:S01]  /*0040*/  LDG.E R2, desc[UR8][R2.64] ;  /* 0x0000000802027981 */ /* 0x0010a2000c1e1900 */
[----:B------:R-:W-:Y:S01]  /*0050*/  IMAD.MOV.U32 R7, RZ, RZ, 0x6 ;  /* 0x00000006ff077424 */ /* 0x000fe200078e00ff */
[----:B------:R-:W3:Y:S01]  /*0060*/  S2R R11, SR_TID.Z ;  /* 0x00000000000b7919 */ /* 0x000ee20000002300 */
[----:B------:R-:W4:Y:S04]  /*0070*/  LDCU UR5, c[0x0][0x360] ;  /* 0x00006c00ff0577ac */ /* 0x000f280008000800 */
[----:B------:R-:W3:Y:S01]  /*0080*/  S2UR UR10, SR_CTAID.Z ;  /* 0x00000000000a79c3 */ /* 0x000ee20000002700 */
[----:B------:R-:W5:Y:S01]  /*0090*/  S2R R9, SR_TID.Y ;  /* 0x0000000000097919 */ /* 0x000f620000002200 */
[----:B------:R-:W5:Y:S06]  /*00a0*/  LDCU UR7, c[0x0][0x364] ;  /* 0x00006c80ff0777ac */ /* 0x000f6c0008000800 */
[----:B------:R-:W3:Y:S08]  /*00b0*/  LDC R0, c[0x0][0x368] ;  /* 0x0000da00ff007b82 */ /* 0x000ef00000000800 */
[----:B0-----:R-:W0:Y:S01]  /*00c0*/  LDC R3, c[0x0][0x370] ;  /* 0x0000dc00ff037b82 */ /* 0x001e220000000800 */
[----:B--2---:R-:W-:-:S04]  /*00d0*/  IMAD R7, R2, R7, 0x3 ;  /* 0x0000000302077424 */ /* 0x004fc800078e0207 */
[----:B-1----:R-:W-:-:S06]  /*00e0*/  IMAD.WIDE.U32 R4, R7, 0x4, R4 ;  /* 0x0000000407047825 */ /* 0x002fcc00078e0004 */
[----:B------:R-:W2:Y:S01]  /*00f0*/  LDG.E R4, desc[UR8][R4.64] ;  /* 0x0000000804047981 */ /* 0x000ea2000c1e1900 */
[----:B------:R-:W1:Y:S01]  /*0100*/  S2UR UR6, SR_CTAID.Y ;  /* 0x00000000000679c3 */ /* 0x000e620000002600 */
[----:B---3--:R-:W-:Y:S01]  /*0110*/  IMAD R0, R0, UR10, R11 ;  /* 0x0000000a00007c24 */ /* 0x008fe2000f8e020b */
[----:B------:R-:W4:Y:S06]  /*0120*/  S2R R7, SR_TID.X ;  /* 0x0000000000077919 */ /* 0x000f2c0000002100 */
[----:B------:R-:W1:Y:S08]  /*0130*/  LDC R13, c[0x0][0x374] ;  /* 0x0000dd00ff0d7b82 */ /* 0x000e700000000800 */
[----:B------:R-:W0:Y:S01]  /*0140*/  S2UR UR4, SR_CTAID.X ;  /* 0x00000000000479c3 */ /* 0x000e220000002500 */
[----:B-1----:R-:W-:-:S04]  /*0150*/  IMAD R0, R0, R13, UR6 ;  /* 0x0000000600007e24 */ /* 0x002fc8000f8e020d */
[----:B-----5:R-:W-:-:S04]  /*0160*/  IMAD R0, R0, UR7, R9 ;  /* 0x0000000700007c24 */ /* 0x020fc8000f8e0209 */
[----:B0-----:R-:W-:-:S04]  /*0170*/  IMAD R0, R0, R3, UR4 ;  /* 0x0000000400007e24 */ /* 0x001fc8000f8e0203 */
[----:B----4-:R-:W-:Y:S01]  /*0180*/  IMAD R7, R0, UR5, R7 ;  /* 0x0000000500077c24 */ /* 0x010fe2000f8e0207 */
[----:B--2---:R-:W-:-:S04]  /*0190*/  SHF.R.U32.HI R4, RZ, 0x2, R4 ;  /* 0x00000002ff047819 */ /* 0x004fc80000011604 */
[----:B------:R-:W-:-:S13]  /*01a0*/  ISETP.GE.U32.AND P0, PT, R7, R4, PT ;  /* 0x000000040700720c */ /* 0x000fda0003f06070 */
[----:B------:R-:W-:Y:S05]  /*01b0*/  @P0 EXIT ;  /* 0x000000000000094d */ /* 0x000fea0003800000 */
[----:B------:R-:W0:Y:S01]  /*01c0*/  LDC.64 R20, c[0x0][0x380] ;  /* 0x0000e000ff147b82 */ /* 0x000e220000000a00 */
[----:B------:R-:W-:-:S07]  /*01d0*/  UMOV UR4, URZ ;  /* 0x000000ff00047c82 */ /* 0x000fce0008000000 */
[----:B------:R-:W1:Y:S08]  /*01e0*/  LDC.64 R18, c[0x0][0x388] ;  /* 0x0000e200ff127b82 */ /* 0x000e700000000a00 */
[----:B------:R-:W2:Y:S01]  /*01f0*/  LDC.64 R16, c[0x0][0x390] ;  /* 0x0000e400ff107b82 */ /* 0x000ea20000000a00 */
[----:B0-----:R-:W-:-:S04]  /*0200*/  IMAD.WIDE.U32 R20, R7, 0x10, R20 ;  /* 0x0000001007147825 */ /* 0x001fc800078e0014 */
[----:B-1----:R-:W-:-:S04]  /*0210*/  IMAD.WIDE.U32 R18, R7, 0x10, R18 ;  /* 0x0000001007127825 */ /* 0x002fc800078e0012 */
[----:B--2---:R-:W-:-:S07]  /*0220*/  IMAD.WIDE.U32 R16, R7, 0x10, R16 ;  /* 0x0000001007107825 */ /* 0x004fce00078e0010 */
.L_x_43:
[----:B------:R-:W-:Y:S01]  /*0230*/  ULOP3.LUT UR5, UR4, 0x1, URZ, 0xc0, !UPT ;  /* 0x0000000104057892 */ /* 0x000fe2000f8ec0ff */
[----:B------:R-:W-:Y:S01]  /*0240*/  BSSY.RECONVERGENT B0, `(.L_x_0) ;  /* 0x00003f4000007945 */ /* 0x000fe20003800200 */
[----:B------:R-:W-:Y:S02]  /*0250*/  UIADD3 UR4, UPT, UPT, UR4, 0x1, URZ ;  /* 0x0000000104047890 */ /* 0x000fe4000fffe0ff */
[----:B------:R-:W-:Y:S02]  /*0260*/  UISETP.NE.U32.AND UP1, UPT, UR5, 0x1, UPT ;  /* 0x000000010500788c */ /* 0x000fe4000bf25070 */
[----:B------:R-:W-:-:S07]  /*0270*/  UISETP.NE.AND UP0, UPT, UR4, 0x100, UPT ;  /* 0x000001000400788c */ /* 0x000fce000bf05270 */
[----:B01----:R-:W-:Y:S05]  /*0280*/  BRA.U !UP1, `(.L_x_1) ;  /* 0x0000001d09dc7547 */ /* 0x003fea000b800000 */
[----:B------:R-:W0:Y:S08]  /*0290*/  LDC.64 R8, c[0x0][0x398] ;  /* 0x0000e600ff087b82 */ /* 0x000e300000000a00 */
[----:B------:R-:W1:Y:S01]  /*02a0*/  LDC.64 R22, c[0x0][0x398] ;  /* 0x0000e600ff167b82 */ /* 0x000e620000000a00 */
[----:B0-----:R-:W2:Y:S02]  /*02b0*/  LDG.E R8, desc[UR8][R8.64] ;  /* 0x0000000808087981 */ /* 0x001ea4000c1e1900 */
[----:B--2---:R-:W-:-:S04]  /*02c0*/  IMAD R13, R8, 0x6, RZ ;  /* 0x00000006080d7824 */ /* 0x004fc800078e02ff */
[C---:B------:R-:W-:Y:S02]  /*02d0*/  VIADD R11, R13.reuse, 0x2 ;  /* 0x000000020d0b7836 */ /* 0x040fe40000000000 */
[----:B-1----:R-:W-:-:S04]  /*02e0*/  IMAD.WIDE.U32 R12, R13, 0x4, R22 ;  /* 0x000000040d0c7825 */ /* 0x002fc800078e0016 */
[----:B------:R-:W-:Y:S02]  /*02f0*/  IMAD.WIDE.U32 R22, R11, 0x4, R22 ;  /* 0x000000040b167825 */ /* 0x000fe400078e0016 */
[----:B------:R-:W2:Y:S04]  /*0300*/  LDG.E R12, desc[UR8][R12.64+0x4] ;  /* 0x000004080c0c7981 */ /* 0x000ea8000c1e1900 */
[----:B------:R-:W3:Y:S01]  /*0310*/  LDG.E R11, desc[UR8][R22.64] ;  /* 0x00000008160b7981 */ /* 0x000ee2000c1e1900 */
[----:B------:R-:W-:Y:S02]  /*0320*/  CS2R R8, SRZ ;  /* 0x0000000000087805 */ /* 0x000fe4000001ff00 */
[----:B--2---:R-:W-:Y:S02]  /*0330*/  SHF.R.U32.HI R10, RZ, 0x2, R12 ;  /* 0x00000002ff0a7819 */ /* 0x004fe4000001160c */
[----:B------:R-:W-:-:S02]  /*0340*/  CS2R R12, SRZ ;  /* 0x00000000000c7805 */ /* 0x000fc4000001ff00 */
[----:B---3--:R-:W-:Y:S02]  /*0350*/  SHF.R.U32.HI R14, RZ, 0x2, R11 ;  /* 0x00000002ff0e7819 */ /* 0x008fe4000001160b */
[C---:B------:R-:W-:Y:S02]  /*0360*/  ISETP.GE.U32.AND P0, PT, R7.reuse, R10, PT ;  /* 0x0000000a0700720c */ /* 0x040fe40003f06070 */
[----:B------:R-:W-:Y:S02]  /*0370*/  CS2R R10, SRZ ;  /* 0x00000000000a7805 */ /* 0x000fe4000001ff00 */
[----:B------:R-:W-:Y:S02]  /*0380*/  ISETP.GE.U32.AND P1, PT, R7, R14, PT ;  /* 0x0000000e0700720c */ /* 0x000fe40003f26070 */
[----:B------:R-:W-:-:S07]  /*0390*/  CS2R R14, SRZ ;  /* 0x00000000000e7805 */ /* 0x000fce000001ff00 */
[----:B------:R-:W2:Y:S04]  /*03a0*/  @!P0 LDG.E.128 R8, desc[UR8][R20.64] ;  /* 0x0000000814088981 */ /* 0x000ea8000c1e1d00 */
[----:B------:R-:W2:Y:S01]  /*03b0*/  @!P1 LDG.E.128 R12, desc[UR8][R18.64] ;  /* 0x00000008120c9981 */ /* 0x000ea2000c1e1d00 */
[----:B------:R-:W-:Y:S01]  /*03c0*/  BSSY.RECONVERGENT B1, `(.L_x_2) ;  /* 0x0000068000017945 */ /* 0x000fe20003800200 */
[----:B--2---:R-:W-:Y:S01]  /*03d0*/  FMUL R24, R12, R8 ;  /* 0x000000080c187220 */ /* 0x004fe20000400000 */
[----:B------:R-:W-:Y:S01]  /*03e0*/  FMUL R12, R13, R9 ;  /* 0x000000090d0c7220 */ /* 0x000fe20000400000 */
[----:B------:R-:W-:Y:S01]  /*03f0*/  FMUL R13, R14, R10 ;  /* 0x0000000a0e0d7220 */ /* 0x000fe20000400000 */
[----:B------:R-:W-:Y:S01]  /*0400*/  FMUL R11, R15, R11 ;  /* 0x0000000b0f0b7220 */ /* 0x000fe20000400000 */
[C---:B------:R-:W-:Y:S01]  /*0410*/  FMUL R25, R24.reuse, 0.63661974668502807617 ;  /* 0x3f22f98318197820 */ /* 0x040fe20000400000 */
[----:B------:R-:W-:-:S05]  /*0420*/  FSETP.GE.AND P0, PT, |R24|, 105615, PT ;  /* 0x47ce47801800780b */ /* 0x000fca0003f06200 */
[----:B------:R-:W0:Y:S02]  /*0430*/  F2I.NTZ R25, R25 ;  /* 0x0000001900197305 */ /* 0x000e240000203100 */
[----:B0-----:R-:W-:-:S05]  /*0440*/  I2FP.F32.S32 R27, R25 ;  /* 0x00000019001b7245 */ /* 0x001fca0000201400 */
[----:B------:R-:W-:-:S04]  /*0450*/  FFMA R8, R27, -1.5707962512969970703, R24 ;  /* 0xbfc90fda1b087823 */ /* 0x000fc80000000018 */
[----:B------:R-:W-:-:S04]  /*0460*/  FFMA R8, R27, -7.5497894158615963534e-08, R8 ;  /* 0xb3a221681b087823 */ /* 0x000fc80000000008 */
[----:B------:R-:W-:Y:S01]  /*0470*/  FFMA R8, R27, -5.3903029534742383927e-15, R8 ;  /* 0xa7c234c51b087823 */ /* 0x000fe20000000008 */
[----:B------:R-:W-:Y:S06]  /*0480*/  @!P0 BRA `(.L_x_3) ;  /* 0x00000004006c8947 */ /* 0x000fec0003800000 */
[----:B------:R-:W-:-:S13]  /*0490*/  FSETP.NEU.AND P0, PT, |R24|, +INF , PT ;  /* 0x7f8000001800780b */ /* 0x000fda0003f0d200 */
[----:B------:R-:W-:Y:S01]  /*04a0*/  @!P0 FMUL R8, RZ, R24 ;  /* 0x00000018ff088220 */ /* 0x000fe20000400000 */
[----:B------:R-:W-:Y:S01]  /*04b0*/  @!P0 IMAD.MOV.U32 R25, RZ, RZ, RZ ;  /* 0x000000ffff198224 */ /* 0x000fe200078e00ff */
[----:B------:R-:W-:Y:S06]  /*04c0*/  @!P0 BRA `(.L_x_3) ;  /* 0x00000004005c8947 */ /* 0x000fec0003800000 */
[----:B------:R-:W-:Y:S01]  /*04d0*/  IMAD.SHL.U32 R10, R24, 0x100, RZ ;  /* 0x00000100180a7824 */ /* 0x000fe200078e00ff */
[----:B------:R-:W-:Y:S01]  /*04e0*/  UMOV UR5, URZ ;  /* 0x000000ff00057c82 */ /* 0x000fe20008000000 */
[----:B------:R-:W-:Y:S02]  /*04f0*/  IMAD.MOV.U32 R25, RZ, RZ, RZ ;  /* 0x000000ffff197224 */ /* 0x000fe400078e00ff */
[----:B------:R-:W-:Y:S01]  /*0500*/  IMAD.MOV.U32 R27, RZ, RZ, RZ ;  /* 0x000000ffff1b7224 */ /* 0x000fe200078e00ff */
[----:B------:R-:W-:-:S07]  /*0510*/  LOP3.LUT R10, R10, 0x80000000, RZ, 0xfc, !PT ;  /* 0x800000000a0a7812 */ /* 0x000fce00078efcff */
.L_x_4:
[----:B------:R-:W0:Y:S02]  /*0520*/  LDC.64 R8, c[0x4][RZ] ;  /* 0x01000000ff087b82 */ /* 0x000e240000000a00 */
[----:B0-----:R-:W-:-:S05]  /*0530*/  IMAD.WIDE.U32 R14, R27, 0x4, R8 ;  /* 0x000000041b0e7825 */ /* 0x001fca00078e0008 */
[----:B------:R-:W2:Y:S01]  /*0540*/  LDG.E.CONSTANT R9, desc[UR8][R14.64] ;  /* 0x000000080e097981 */ /* 0x000ea2000c1e9900 */
[C---:B------:R-:W-:Y:S02]  /*0550*/  IMAD.SHL.U32 R26, R27.reuse, 0x4, RZ ;  /* 0x000000041b1a7824 */ /* 0x040fe400078e00ff */
[----:B------:R-:W-:-:S03]  /*0560*/  VIADD R27, R27, 0x1 ;  /* 0x000000011b1b7836 */ /* 0x000fc60000000000 */
[C---:B------:R-:W-:Y:S02]  /*0570*/  ISETP.EQ.AND P0, PT, R26.reuse, RZ, PT ;  /* 0x000000ff1a00720c */ /* 0x040fe40003f02270 */
[C---:B------:R-:W-:Y:S02]  /*0580*/  ISETP.EQ.AND P5, PT, R26.reuse, 0x4, PT ;  /* 0x000000041a00780c */ /* 0x040fe40003fa2270 */
[C---:B------:R-:W-:Y:S02]  /*0590*/  ISETP.EQ.AND P4, PT, R26.reuse, 0x8, PT ;  /* 0x000000081a00780c */ /* 0x040fe40003f82270 */
[C---:B------:R-:W-:Y:S02]  /*05a0*/  ISETP.EQ.AND P3, PT, R26.reuse, 0xc, PT ;  /* 0x0000000c1a00780c */ /* 0x040fe40003f62270 */
[C---:B------:R-:W-:Y:S02]  /*05b0*/  ISETP.EQ.AND P2, PT, R26.reuse, 0x10, PT ;  /* 0x000000101a00780c */ /* 0x040fe40003f42270 */
[----:B------:R-:W-:Y:S01]  /*05c0*/  ISETP.EQ.AND P1, PT, R26, 0x14, PT ;  /* 0x000000141a00780c */ /* 0x000fe20003f22270 */
[----:B--2---:R-:W-:-:S03]  /*05d0*/  IMAD.WIDE.U32 R8, R9, R10, RZ ;  /* 0x0000000a09087225 */ /* 0x004fc600078e00ff */
[----:B------:R-:W-:-:S04]  /*05e0*/  IADD3 R8, P6, PT, R8, R25, RZ ;  /* 0x0000001908087210 */ /* 0x000fc80007fde0ff */
[----:B------:R-:W-:Y:S01]  /*05f0*/  IADD3.X R25, PT, PT, R9, UR5, RZ, P6, !PT ;  /* 0x0000000509197c10 */ /* 0x000fe2000b7fe4ff */
[--C-:B------:R-:W-:Y:S01]  /*0600*/  @P5 IMAD.MOV.U32 R0, RZ, RZ, R8.reuse ;  /* 0x000000ffff005224 */ /* 0x100fe200078e0008 */
[----:B------:R-:W-:Y:S01]  /*0610*/  ISETP.NE.AND P6, PT, R27, 0x6, PT ;  /* 0x000000061b00780c */ /* 0x000fe20003fc5270 */
[--C-:B------:R-:W-:Y:S01]  /*0620*/  @P4 IMAD.MOV.U32 R2, RZ, RZ, R8.reuse ;  /* 0x000000ffff024224 */ /* 0x100fe200078e0008 */
[----:B------:R-:W-:Y:S01]  /*0630*/  @P0 MOV R6, R8 ;  /* 0x0000000800060202 */ /* 0x000fe20000000f00 */
[--C-:B------:R-:W-:Y:S02]  /*0640*/  @P3 IMAD.MOV.U32 R3, RZ, RZ, R8.reuse ;  /* 0x000000ffff033224 */ /* 0x100fe400078e0008 */
[--C-:B------:R-:W-:Y:S02]  /*0650*/  @P2 IMAD.MOV.U32 R4, RZ, RZ, R8.reuse ;  /* 0x000000ffff042224 */ /* 0x100fe400078e0008 */
[----:B------:R-:W-:-:S06]  /*0660*/  @P1 IMAD.MOV.U32 R5, RZ, RZ, R8 ;  /* 0x000000ffff051224 */ /* 0x000fcc00078e0008 */
[----:B------:R-:W-:Y:S05]  /*0670*/  @P6 BRA `(.L_x_4) ;  /* 0xfffffffc00a86947 */ /* 0x000fea000383ffff */
[----:B------:R-:W-:Y:S01]  /*0680*/  SHF.R.U32.HI R8, RZ, 0x17, R24 ;  /* 0x00000017ff087819 */ /* 0x000fe20000011618 */
[----:B------:R-:W-:Y:S03]  /*0690*/  BSSY.RECONVERGENT B2, `(.L_x_5) ;  /* 0x0000028000027945 */ /* 0x000fe60003800200 */
[C---:B------:R-:W-:Y:S02]  /*06a0*/  LOP3.LUT R9, R8.reuse, 0xe0, RZ, 0xc0, !PT ;  /* 0x000000e008097812 */ /* 0x040fe400078ec0ff */
[----:B------:R-:W-:-:S03]  /*06b0*/  LOP3.LUT P6, RZ, R8, 0x1f, RZ, 0xc0, !PT ;  /* 0x0000001f08ff7812 */ /* 0x000fc600078cc0ff */
[----:B------:R-:W-:-:S05]  /*06c0*/  VIADD R9, R9, 0xffffff80 ;  /* 0xffffff8009097836 */ /* 0x000fca0000000000 */
[----:B------:R-:W-:-:S05]  /*06d0*/  SHF.R.U32.HI R9, RZ, 0x5, R9 ;  /* 0x00000005ff097819 */ /* 0x000fca0000011609 */
[----:B------:R-:W-:-:S05]  /*06e0*/  IMAD.U32 R15, R9, -0x4, RZ ;  /* 0xfffffffc090f7824 */ /* 0x000fca00078e00ff */
[C---:B------:R-:W-:Y:S02]  /*06f0*/  ISETP.EQ.AND P3, PT, R15.reuse, -0x18, PT ;  /* 0xffffffe80f00780c */ /* 0x040fe40003f62270 */
[C---:B------:R-:W-:Y:S02]  /*0700*/  ISETP.EQ.AND P4, PT, R15.reuse, -0x14, PT ;  /* 0xffffffec0f00780c */ /* 0x040fe40003f82270 */
[C---:B------:R-:W-:Y:S02]  /*0710*/  ISETP.EQ.AND P2, PT, R15.reuse, -0x10, PT ;  /* 0xfffffff00f00780c */ /* 0x040fe40003f42270 */
[C---:B------:R-:W-:Y:S02]  /*0720*/  ISETP.EQ.AND P1, PT, R15.reuse, -0xc, PT ;  /* 0xfffffff40f00780c */ /* 0x040fe40003f22270 */
[C---:B------:R-:W-:Y:S02]  /*0730*/  ISETP.EQ.AND P0, PT, R15.reuse, -0x8, PT ;  /* 0xfffffff80f00780c */ /* 0x040fe40003f02270 */
[----:B------:R-:W-:-:S03]  /*0740*/  ISETP.EQ.AND P5, PT, R15, RZ, PT ;  /* 0x000000ff0f00720c */ /* 0x000fc60003fa2270 */
[----:B------:R-:W-:Y:S01]  /*0750*/  @P3 IMAD.MOV.U32 R10, RZ, RZ, R6 ;  /* 0x000000ffff0a3224 */ /* 0x000fe200078e0006 */
[C---:B------:R-:W-:Y:S01]  /*0760*/  ISETP.EQ.AND P3, PT, R15.reuse, -0x4, PT ;  /* 0xfffffffc0f00780c */ /* 0x040fe20003f62270 */
[--C-:B------:R-:W-:Y:S01]  /*0770*/  @P4 IMAD.MOV.U32 R10, RZ, RZ, R0.reuse ;  /* 0x000000ffff0a4224 */ /* 0x100fe200078e0000 */
[----:B------:R-:W-:Y:S01]  /*0780*/  @P4 MOV R9, R6 ;  /* 0x0000000600094202 */ /* 0x000fe20000000f00 */
[----:B------:R-:W-:Y:S01]  /*0790*/  @P2 IMAD.MOV.U32 R9, RZ, RZ, R0 ;  /* 0x000000ffff092224 */ /* 0x000fe200078e0000 */
[----:B------:R-:W-:Y:S01]  /*07a0*/  ISETP.EQ.AND P4, PT, R15, 0x4, PT ;  /* 0x000000040f00780c */ /* 0x000fe20003f82270 */
[--C-:B------:R-:W-:Y:S02]  /*07b0*/  @P2 IMAD.MOV.U32 R10, RZ, RZ, R2.reuse ;  /* 0x000000ffff0a2224 */ /* 0x100fe400078e0002 */
[----:B------:R-:W-:Y:S02]  /*07c0*/  @P1 IMAD.MOV.U32 R9, RZ, RZ, R2 ;  /* 0x000000ffff091224 */ /* 0x000fe400078e0002 */
[----:B------:R-:W-:-:S02]  /*07d0*/  @P1 IMAD.MOV.U32 R10, RZ, RZ, R3 ;  /* 0x000000ffff0a1224 */ /* 0x000fc400078e0003 */
[----:B------:R-:W-:Y:S02]  /*07e0*/  @P0 IMAD.MOV.U32 R9, RZ, RZ, R3 ;  /* 0x000000ffff090224 */ /* 0x000fe400078e0003 */
[--C-:B------:R-:W-:Y:S01]  /*07f0*/  @P0 IMAD.MOV.U32 R10, RZ, RZ, R4.reuse ;  /* 0x000000ffff0a0224 */ /* 0x100fe200078e0004 */
[----:B------:R-:W-:Y:S01]  /*0800*/  @P3 MOV R10, R5 ;  /* 0x00000005000a3202 */ /* 0x000fe20000000f00 */
[----:B------:R-:W-:Y:S02]  /*0810*/  @P3 IMAD.MOV.U32 R9, RZ, RZ, R4 ;  /* 0x000000ffff093224 */ /* 0x000fe400078e0004 */
[----:B------:R-:W-:Y:S02]  /*0820*/  @P5 IMAD.MOV.U32 R9, RZ, RZ, R5 ;  /* 0x000000ffff095224 */ /* 0x000fe400078e0005 */
[--C-:B------:R-:W-:Y:S02]  /*0830*/  @P5 IMAD.MOV.U32 R10, RZ, RZ, R25.reuse ;  /* 0x000000ffff0a5224 */ /* 0x100fe400078e0019 */
[----:B------:R-:W-:Y:S01]  /*0840*/  @P4 IMAD.MOV.U32 R9, RZ, RZ, R25 ;  /* 0x000000ffff094224 */ /* 0x000fe200078e0019 */
[----:B------:R-:W-:Y:S06]  /*0850*/  @!P6 BRA `(.L_x_6) ;  /* 0x00000000002ce947 */ /* 0x000fec0003800000 */
[----:B------:R-:W-:Y:S01]  /*0860*/  @P2 IMAD.MOV.U32 R14, RZ, RZ, R6 ;  /* 0x000000ffff0e2224 */ /* 0x000fe200078e0006 */
[----:B------:R-:W-:Y:S01]  /*0870*/  LOP3.LUT R8, R8, 0x1f, RZ, 0xc0, !PT ;  /* 0x0000001f08087812 */ /* 0x000fe200078ec0ff */
[----:B------:R-:W-:Y:S02]  /*0880*/  @P1 IMAD.MOV.U32 R14, RZ, RZ, R0 ;  /* 0x000000ffff0e1224 */ /* 0x000fe400078e0000 */
[----:B------:R-:W-:Y:S01]  /*0890*/  @P0 IMAD.MOV.U32 R14, RZ, RZ, R2 ;  /* 0x000000ffff0e0224 */ /* 0x000fe200078e0002 */
[----:B------:R-:W-:Y:S01]  /*08a0*/  ISETP.EQ.AND P0, PT, R15, 0x8, PT ;  /* 0x000000080f00780c */ /* 0x000fe20003f02270 */
[----:B------:R-:W-:Y:S01]  /*08b0*/  @P3 IMAD.MOV.U32 R14, RZ, RZ, R3 ;  /* 0x000000ffff0e3224 */ /* 0x000fe200078e0003 */
[----:B------:R-:W-:Y:S01]  /*08c0*/  SHF.L.W.U32.HI R10, R9, R8, R10 ;  /* 0x00000008090a7219 */ /* 0x000fe20000010e0a */
[----:B------:R-:W-:Y:S01]  /*08d0*/  @P5 IMAD.MOV.U32 R14, RZ, RZ, R4 ;  /* 0x000000ffff0e5224 */ /* 0x000fe200078e0004 */
[----:B------:R-:W-:-:S09]  /*08e0*/  @P4 MOV R14, R5 ;  /* 0x00000005000e4202 */ /* 0x000fd20000000f00 */
[----:B------:R-:W-:-:S05]  /*08f0*/  @P0 IMAD.MOV.U32 R14, RZ, RZ, R25 ;  /* 0x000000ffff0e0224 */ /* 0x000fca00078e0019 */
[----:B------:R-:W-:-:S07]  /*0900*/  SHF.L.W.U32.HI R9, R14, R8, R9 ;  /* 0x000000080e097219 */ /* 0x000fce0000010e09 */
.L_x_6:
[----:B------:R-:W-:Y:S05]  /*0910*/  BSYNC.RECONVERGENT B2 ;  /* 0x0000000000027941 */ /* 0x000fea0003800200 */
.L_x_5:
[C---:B------:R-:W-:Y:S01]  /*0920*/  SHF.L.W.U32.HI R25, R9.reuse, 0x2, R10 ;  /* 0x0000000209197819 */ /* 0x040fe20000010e0a */
[----:B------:R-:W-:Y:S01]  /*0930*/  IMAD.SHL.U32 R9, R9, 0x4, RZ ;  /* 0x0000000409097824 */ /* 0x000fe200078e00ff */
[----:B------:R-:W-:Y:S01]  /*0940*/  UMOV UR6, 0x54442d19 ;  /* 0x54442d1900067882 */ /* 0x000fe20000000000 */
[----:B------:R-:W-:Y:S01]  /*0950*/  UMOV UR7, 0x3bf921fb ;  /* 0x3bf921fb00077882 */ /* 0x000fe20000000000 */
[----:B------:R-:W-:Y:S02]  /*0960*/  SHF.R.S32.HI R14, RZ, 0x1f, R25 ;  /* 0x0000001fff0e7819 */ /* 0x000fe40000011419 */
[----:B------:R-:W-:Y:S02]  /*0970*/  ISETP.GE.AND P0, PT, R24, RZ, PT ;  /* 0x000000ff1800720c */ /* 0x000fe40003f06270 */
[C---:B------:R-:W-:Y:S02]  /*0980*/  LOP3.LUT R8, R14.reuse, R9, RZ, 0x3c, !PT ;  /* 0x000000090e087212 */ /* 0x040fe400078e3cff */
[----:B------:R-:W-:-:S02]  /*0990*/  LOP3.LUT R9, R14, R25, RZ, 0x3c, !PT ;  /* 0x000000190e097212 */ /* 0x000fc400078e3cff */
[----:B------:R-:W-:Y:S02]  /*09a0*/  SHF.R.U32.HI R10, RZ, 0x1e, R10 ;  /* 0x0000001eff0a7819 */ /* 0x000fe4000001160a */
[C---:B------:R-:W-:Y:S02]  /*09b0*/  LOP3.LUT R24, R25.reuse, R24, RZ, 0x3c, !PT ;  /* 0x0000001819187212 */ /* 0x040fe400078e3cff */
[----:B------:R-:W0:Y:S01]  /*09c0*/  I2F.F64.S64 R8, R8 ;  /* 0x0000000800087312 */ /* 0x000e220000301c00 */
[----:B------:R-:W-:Y:S02]  /*09d0*/  LEA.HI R25, R25, R10, RZ, 0x1 ;  /* 0x0000000a19197211 */ /* 0x000fe400078f08ff */
[----:B------:R-:W-:-:S03]  /*09e0*/  ISETP.GE.AND P1, PT, R24, RZ, PT ;  /* 0x000000ff1800720c */ /* 0x000fc60003f26270 */
[----:B------:R-:W-:-:S04]  /*09f0*/  IMAD.MOV R10, RZ, RZ, -R25 ;  /* 0x000000ffff0a7224 */ /* 0x000fc800078e0a19 */
[----:B------:R-:W-:Y:S01]  /*0a00*/  @!P0 IMAD.MOV.U32 R25, RZ, RZ, R10 ;  /* 0x000000ffff198224 */ /* 0x000fe200078e000a */
[----:B0-----:R-:W-:-:S10]  /*0a10*/  DMUL R14, R8, UR6 ;  /* 0x00000006080e7c28 */ /* 0x001fd40008000000 */
[----:B------:R-:W0:Y:S02]  /*0a20*/  F2F.F32.F64 R14, R14 ;  /* 0x0000000e000e7310 */ /* 0x000e240000301000 */
[----:B0-----:R-:W-:-:S07]  /*0a30*/  FSEL R8, -R14, R14, !P1 ;  /* 0x0000000e0e087208 */ /* 0x001fce0004800100 */
.L_x_3:
[----:B------:R-:W-:Y:S05]  /*0a40*/  BSYNC.RECONVERGENT B1 ;  /* 0x0000000000017941 */ /* 0x000fea0003800200 */
.L_x_2:
[C---:B------:R-:W-:Y:S01]  /*0a50*/  LOP3.LUT R14, R25.reuse, 0x1, RZ, 0xc0, !PT ;  /* 0x00000001190e7812 */ /* 0x040fe200078ec0ff */
[----:B------:R-:W-:Y:S02]  /*0a60*/  IMAD.MOV.U32 R10, RZ, RZ, 0x37cbac00 ;  /* 0x37cbac00ff0a7424 */ /* 0x000fe400078e00ff */
[----:B------:R-:W-:Y:S01]  /*0a70*/  FMUL R9, R8, R8 ;  /* 0x0000000808097220 */ /* 0x000fe20000400000 */
[----:B------:R-:W-:Y:S01]  /*0a80*/  VIADD R25, R25, 0x1 ;  /* 0x0000000119197836 */ /* 0x000fe20000000000 */
[----:B------:R-:W-:Y:S01]  /*0a90*/  ISETP.NE.U32.AND P0, PT, R14, 0x1, PT ;  /* 0x000000010e00780c */ /* 0x000fe20003f05070 */
[----:B------:R-:W-:Y:S02]  /*0aa0*/  IMAD.MOV.U32 R14, RZ, RZ, 0x3c0885e4 ;  /* 0x3c0885e4ff0e7424 */ /* 0x000fe400078e00ff */
[----:B------:R-:W-:Y:S01]  /*0ab0*/  FFMA R15, R9, R10, -0.0013887860113754868507 ;  /* 0xbab607ed090f7423 */ /* 0x000fe2000000000a */
[----:B------:R-:W-:Y:S01]  /*0ac0*/  BSSY.RECONVERGENT B1, `(.L_x_7) ;  /* 0x000006f000017945 */ /* 0x000fe20003800200 */
[----:B------:R-:W-:Y:S01]  /*0ad0*/  LOP3.LUT P1, RZ, R25, 0x2, RZ, 0xc0, !PT ;  /* 0x0000000219ff7812 */ /* 0x000fe2000782c0ff */
[----:B------:R-:W-:Y:S01]  /*0ae0*/  FMUL R25, R12, 0.63661974668502807617 ;  /* 0x3f22f9830c197820 */ /* 0x000fe20000400000 */
[----:B------:R-:W-:-:S02]  /*0af0*/  FSEL R26, R14, 0.041666727513074874878, !P0 ;  /* 0x3d2aaabb0e1a7808 */ /* 0x000fc40004000000 */
[----:B------:R-:W-:Y:S02]  /*0b00*/  FSEL R24, R15, -0.00019574658654164522886, P0 ;  /* 0xb94d41530f187808 */ /* 0x000fe40000000000 */
[----:B------:R-:W-:Y:S01]  /*0b10*/  FSEL R15, R8, 1, !P0 ;  /* 0x3f800000080f7808 */ /* 0x000fe20004000000 */
[----:B------:R-:W0:Y:S02]  /*0b20*/  F2I.NTZ R25, R25 ;  /* 0x0000001900197305 */ /* 0x000e240000203100 */
[----:B------:R-:W-:Y:S01]  /*0b30*/  FFMA R26, R9, R24, R26 ;  /* 0x00000018091a7223 */ /* 0x000fe2000000001a */
[----:B------:R-:W-:-:S05]  /*0b40*/  IMAD.MOV.U32 R24, RZ, RZ, 0x3e2aaaa8 ;  /* 0x3e2aaaa8ff187424 */ /* 0x000fca00078e00ff */
[----:B------:R-:W-:Y:S02]  /*0b50*/  FSEL R8, -R24, -0.4999999701976776123, !P0 ;  /* 0xbeffffff18087808 */ /* 0x000fe40004000100 */
[----:B------:R-:W-:-:S03]  /*0b60*/  FSETP.GE.AND P0, PT, |R12|, 105615, PT ;  /* 0x47ce47800c00780b */ /* 0x000fc60003f06200 */
[C---:B------:R-:W-:Y:S01]  /*0b70*/  FFMA R26, R9.reuse, R26, R8 ;  /* 0x0000001a091a7223 */ /* 0x040fe20000000008 */
[----:B------:R-:W-:Y:S01]  /*0b80*/  FFMA R8, R9, R15, RZ ;  /* 0x0000000f09087223 */ /* 0x000fe200000000ff */
[----:B0-----:R-:W-:-:S03]  /*0b90*/  I2FP.F32.S32 R9, R25 ;  /* 0x0000001900097245 */ /* 0x001fc60000201400 */
[----:B------:R-:W-:Y:S02]  /*0ba0*/  FFMA R15, R8, R26, R15 ;  /* 0x0000001a080f7223 */ /* 0x000fe4000000000f */
[C---:B------:R-:W-:Y:S02]  /*0bb0*/  FFMA R8, R9.reuse, -1.5707962512969970703, R12 ;  /* 0xbfc90fda09087823 */ /* 0x040fe4000000000c */
[----:B------:R-:W-:Y:S02]  /*0bc0*/  @P1 FADD R15, RZ, -R15 ;  /* 0x8000000fff0f1221 */ /* 0x000fe40000000000 */
[----:B------:R-:W-:-:S04]  /*0bd0*/  FFMA R8, R9, -7.5497894158615963534e-08, R8 ;  /* 0xb3a2216809087823 */ /* 0x000fc80000000008 */
[----:B------:R-:W-:Y:S01]  /*0be0*/  FFMA R28, R9, -5.3903029534742383927e-15, R8 ;  /* 0xa7c234c5091c7823 */ /* 0x000fe20000000008 */
[----:B------:R-:W-:Y:S06]  /*0bf0*/  @!P0 BRA `(.L_x_8) ;  /* 0x00000004006c8947 */ /* 0x000fec0003800000 */
[----:B------:R-:W-:-:S13]  /*0c00*/  FSETP.NEU.AND P0, PT, |R12|, +INF , PT ;  /* 0x7f8000000c00780b */ /* 0x000fda0003f0d200 */
[----:B------:R-:W-:Y:S01]  /*0c10*/  @!P0 FMUL R28, RZ, R12 ;  /* 0x0000000cff1c8220 */ /* 0x000fe20000400000 */
[----:B------:R-:W-:Y:S01]  /*0c20*/  @!P0 MOV R25, RZ ;  /* 0x000000ff00198202 */ /* 0x000fe20000000f00 */
[----:B------:R-:W-:Y:S06]  /*0c30*/  @!P0 BRA `(.L_x_8) ;  /* 0x00000004005c8947 */ /* 0x000fec0003800000 */
[----:B------:R-:W-:Y:S01]  /*0c40*/  IMAD.SHL.U32 R26, R12, 0x100, RZ ;  /* 0x000001000c1a7824 */ /* 0x000fe200078e00ff */
[----:B------:R-:W-:Y:S01]  /*0c50*/  UMOV UR5, URZ ;  /* 0x000000ff00057c82 */ /* 0x000fe20008000000 */
[----:B------:R-:W-:Y:S02]  /*0c60*/  IMAD.MOV.U32 R27, RZ, RZ, RZ ;  /* 0x000000ffff1b7224 */ /* 0x000fe400078e00ff */
[----:B------:R-:W-:Y:S01]  /*0c70*/  IMAD.MOV.U32 R25, RZ, RZ, RZ ;  /* 0x000000ffff197224 */ /* 0x000fe200078e00ff */
[----:B------:R-:W-:-:S07]  /*0c80*/  LOP3.LUT R26, R26, 0x80000000, RZ, 0xfc, !PT ;  /* 0x800000001a1a7812 */ /* 0x000fce00078efcff */
.L_x_9:
[----:B------:R-:W0:Y:S02]  /*0c90*/  LDC.64 R8, c[0x4][RZ] ;  /* 0x01000000ff087b82 */ /* 0x000e240000000a00 */
[----:B0-----:R-:W-:-:S05]  /*0ca0*/  IMAD.WIDE.U32 R28, R25, 0x4, R8 ;  /* 0x00000004191c7825 */ /* 0x001fca00078e0008 */
[----:B------:R-:W2:Y:S02]  /*0cb0*/  LDG.E.CONSTANT R9, desc[UR8][R28.64] ;  /* 0x000000081c097981 */ /* 0x000ea4000c1e9900 */
[----:B--2---:R-:W-:-:S03]  /*0cc0*/  IMAD.WIDE.U32 R8, R9, R26, RZ ;  /* 0x0000001a09087225 */ /* 0x004fc600078e00ff */
[----:B------:R-:W-:Y:S01]  /*0cd0*/  IADD3 R28, P0, PT, R8, R27, RZ ;  /* 0x0000001b081c7210 */ /* 0x000fe20007f1e0ff */
[C---:B------:R-:W-:Y:S02]  /*0ce0*/  IMAD.SHL.U32 R8, R25.reuse, 0x4, RZ ;  /* 0x0000000419087824 */ /* 0x040fe400078e00ff */
[----:B------:R-:W-:Y:S01]  /*0cf0*/  VIADD R25, R25, 0x1 ;  /* 0x0000000119197836 */ /* 0x000fe20000000000 */
[----:B------:R-:W-:Y:S02]  /*0d00*/  IADD3.X R27, PT, PT, R9, UR5, RZ, P0, !PT ;  /* 0x00000005091b7c10 */ /* 0x000fe400087fe4ff */
[C---:B------:R-:W-:Y:S02]  /*0d10*/  ISETP.EQ.AND P1, PT, R8.reuse, RZ, PT ;  /* 0x000000ff0800720c */ /* 0x040fe40003f22270 */
[----:B------:R-:W-:Y:S02]  /*0d20*/  ISETP.NE.AND P0, PT, R25, 0x6, PT ;  /* 0x000000061900780c */ /* 0x000fe40003f05270 */
[----:B------:R-:W-:-:S02]  /*0d30*/  ISETP.EQ.AND P2, PT, R8, 0x4, PT ;  /* 0x000000040800780c */ /* 0x000fc40003f42270 */
[C---:B------:R-:W-:Y:S02]  /*0d40*/  ISETP.EQ.AND P3, PT, R8.reuse, 0x8, PT ;  /* 0x000000080800780c */ /* 0x040fe40003f62270 */
[C---:B------:R-:W-:Y:S02]  /*0d50*/  ISETP.EQ.AND P4, PT, R8.reuse, 0xc, PT ;  /* 0x0000000c0800780c */ /* 0x040fe40003f82270 */
[C---:B------:R-:W-:Y:S02]  /*0d60*/  ISETP.EQ.AND P5, PT, R8.reuse, 0x10, PT ;  /* 0x000000100800780c */ /* 0x040fe40003fa2270 */
[----:B------:R-:W-:Y:S01]  /*0d70*/  ISETP.EQ.AND P6, PT, R8, 0x14, PT ;  /* 0x000000140800780c */ /* 0x000fe20003fc2270 */
[----:B------:R-:W-:-:S04]  /*0d80*/  @P1 IMAD.MOV.U32 R6, RZ, RZ, R28 ;  /* 0x000000ffff061224 */ /* 0x000fc800078e001c */
[--C-:B------:R-:W-:Y:S02]  /*0d90*/  @P2 IMAD.MOV.U32 R0, RZ, RZ, R28.reuse ;  /* 0x000000ffff002224 */ /* 0x100fe400078e001c */
[--C-:B------:R-:W-:Y:S02]  /*0da0*/  @P3 IMAD.MOV.U32 R2, RZ, RZ, R28.reuse ;  /* 0x000000ffff023224 */ /* 0x100fe400078e001c */
[----:B------:R-:W-:Y:S02]  /*0db0*/  @P4 MOV R3, R28 ;  /* 0x0000001c00034202 */ /* 0x000fe40000000f00 */
[--C-:B------:R-:W-:Y:S02]  /*0dc0*/  @P5 IMAD.MOV.U32 R4, RZ, RZ, R28.reuse ;  /* 0x000000ffff045224 */ /* 0x100fe400078e001c */
[----:B------:R-:W-:Y:S01]  /*0dd0*/  @P6 IMAD.MOV.U32 R5, RZ, RZ, R28 ;  /* 0x000000ffff056224 */ /* 0x000fe200078e001c */
[----:B------:R-:W-:Y:S06]  /*0de0*/  @P0 BRA `(.L_x_9) ;  /* 0xfffffffc00a80947 */ /* 0x000fec000383ffff */
        /* <DEDUP_REMOVED lines=13> */
[--C-:B------:R-:W-:Y:S01]  /*0ec0*/  @P3 IMAD.MOV.U32 R25, RZ, RZ, R6.reuse ;  /* 0x000000ffff193224 */ /* 0x100fe200078e0006 */
[C---:B------:R-:W-:Y:S01]  /*0ed0*/  ISETP.EQ.AND P3, PT, R9.reuse, -0x4, PT ;  /* 0xfffffffc0900780c */ /* 0x040fe20003f62270 */
[----:B------:R-:W-:Y:S02]  /*0ee0*/  @P4 IMAD.MOV.U32 R26, RZ, RZ, R6 ;  /* 0x000000ffff1a4224 */ /* 0x000fe400078e0006 */
[--C-:B------:R-:W-:Y:S01]  /*0ef0*/  @P4 IMAD.MOV.U32 R25, RZ, RZ, R0.reuse ;  /* 0x000000ffff194224 */ /* 0x100fe200078e0000 */
[----:B------:R-:W-:Y:S01]  /*0f00*/  ISETP.EQ.AND P4, PT, R9, 0x4, PT ;  /* 0x000000040900780c */ /* 0x000fe20003f82270 */
[----:B------:R-:W-:Y:S01]  /*0f10*/  @P2 IMAD.MOV.U32 R26, RZ, RZ, R0 ;  /* 0x000000ffff1a2224 */ /* 0x000fe200078e0000 */
[----:B------:R-:W-:Y:S01]  /*0f20*/  @P2 MOV R25, R2 ;  /* 0x0000000200192202 */ /* 0x000fe20000000f00 */
[----:B------:R-:W-:Y:S02]  /*0f30*/  @P1 IMAD.MOV.U32 R26, RZ, RZ, R2 ;  /* 0x000000ffff1a1224 */ /* 0x000fe400078e0002 */
[----:B------:R-:W-:-:S02]  /*0f40*/  @P1 IMAD.MOV.U32 R25, RZ, RZ, R3 ;  /* 0x000000ffff191224 */ /* 0x000fc400078e0003 */
[----:B------:R-:W-:Y:S02]  /*0f50*/  @P0 IMAD.MOV.U32 R26, RZ, RZ, R3 ;  /* 0x000000ffff1a0224 */ /* 0x000fe400078e0003 */
[--C-:B------:R-:W-:Y:S02]  /*0f60*/  @P0 IMAD.MOV.U32 R25, RZ, RZ, R4.reuse ;  /* 0x000000ffff190224 */ /* 0x100fe400078e0004 */
[----:B------:R-:W-:Y:S02]  /*0f70*/  @P3 IMAD.MOV.U32 R26, RZ, RZ, R4 ;  /* 0x000000ffff1a3224 */ /* 0x000fe400078e0004 */
[--C-:B------:R-:W-:Y:S02]  /*0f80*/  @P3 IMAD.MOV.U32 R25, RZ, RZ, R5.reuse ;  /* 0x000000ffff193224 */ /* 0x100fe400078e0005 */
[----:B------:R-:W-:Y:S01]  /*0f90*/  @P5 IMAD.MOV.U32 R26, RZ, RZ, R5 ;  /* 0x000000ffff1a5224 */ /* 0x000fe200078e0005 */
[----:B------:R-:W-:Y:S01]  /*0fa0*/  @P4 MOV R26, R27 ;  /* 0x0000001b001a4202 */ /* 0x000fe20000000f00 */
[----:B------:R-:W-:Y:S01]  /*0fb0*/  @P5 IMAD.MOV.U32 R25, RZ, RZ, R27 ;  /* 0x000000ffff195224 */ /* 0x000fe200078e001b */
[----:B------:R-:W-:Y:S06]  /*0fc0*/  @!P6 BRA `(.L_x_11) ;  /* 0x00000000002ce947 */ /* 0x000fec0003800000 */
[----:B------:R-:W-:Y:S01]  /*0fd0*/  ISETP.EQ.AND P6, PT, R9, 0x8, PT ;  /* 0x000000080900780c */ /* 0x000fe20003fc2270 */
[----:B------:R-:W-:Y:S01]  /*0fe0*/  @P2 IMAD.MOV.U32 R9, RZ, RZ, R6 ;  /* 0x000000ffff092224 */ /* 0x000fe200078e0006 */
[----:B------:R-:W-:Y:S01]  /*0ff0*/  LOP3.LUT R8, R8, 0x1f, RZ, 0xc0, !PT ;  /* 0x0000001f08087812 */ /* 0x000fe200078ec0ff */
[----:B------:R-:W-:Y:S02]  /*1000*/  @P1 IMAD.MOV.U32 R9, RZ, RZ, R0 ;  /* 0x000000ffff091224 */ /* 0x000fe400078e0000 */
[----:B------:R-:W-:Y:S01]  /*1010*/  @P0 IMAD.MOV.U32 R9, RZ, RZ, R2 ;  /* 0x000000ffff090224 */ /* 0x000fe200078e0002 */
[----:B------:R-:W-:Y:S01]  /*1020*/  SHF.L.W.U32.HI R25, R26, R8, R25 ;  /* 0x000000081a197219 */ /* 0x000fe20000010e19 */
[----:B------:R-:W-:Y:S02]  /*1030*/  @P3 IMAD.MOV.U32 R9, RZ, RZ, R3 ;  /* 0x000000ffff093224 */ /* 0x000fe400078e0003 */
[----:B------:R-:W-:Y:S02]  /*1040*/  @P5 IMAD.MOV.U32 R9, RZ, RZ, R4 ;  /* 0x000000ffff095224 */ /* 0x000fe400078e0004 */
[----:B------:R-:W-:-:S02]  /*1050*/  @P4 IMAD.MOV.U32 R9, RZ, RZ, R5 ;  /* 0x000000ffff094224 */ /* 0x000fc400078e0005 */
[----:B------:R-:W-:-:S05]  /*1060*/  @P6 IMAD.MOV.U32 R9, RZ, RZ, R27 ;  /* 0x000000ffff096224 */ /* 0x000fca00078e001b */
[----:B------:R-:W-:-:S07]  /*1070*/  SHF.L.W.U32.HI R26, R9, R8, R26 ;  /* 0x00000008091a7219 */ /* 0x000fce0000010e1a */
.L_x_11:
[----:B------:R-:W-:Y:S05]  /*1080*/  BSYNC.RECONVERGENT B2 ;  /* 0x0000000000027941 */ /* 0x000fea0003800200 */
.L_x_10:
[C-C-:B------:R-:W-:Y:S01]  /*1090*/  SHF.L.W.U32.HI R9, R26.reuse, 0x2, R25.reuse ;  /* 0x000000021a097819 */ /* 0x140fe20000010e19 */
[----:B------:R-:W-:Y:S01]  /*10a0*/  IMAD.SHL.U32 R8, R26, 0x4, RZ ;  /* 0x000000041a087824 */ /* 0x000fe200078e00ff */
[----:B------:R-:W-:Y:S01]  /*10b0*/  SHF.R.U32.HI R28, RZ, 0x1e, R25 ;  /* 0x0000001eff1c7819 */ /* 0x000fe20000011619 */
[----:B------:R-:W-:Y:S01]  /*10c0*/  UMOV UR6, 0x54442d19 ;  /* 0x54442d1900067882 */ /* 0x000fe20000000000 */
[----:B------:R-:W-:Y:S01]  /*10d0*/  SHF.R.S32.HI R26, RZ, 0x1f, R9 ;  /* 0x0000001fff1a7819 */ /* 0x000fe20000011409 */
[----:B------:R-:W-:Y:S01]  /*10e0*/  UMOV UR7, 0x3bf921fb ;  /* 0x3bf921fb00077882 */ /* 0x000fe20000000000 */
[----:B------:R-:W-:Y:S02]  /*10f0*/  ISETP.GE.AND P0, PT, R12, RZ, PT ;  /* 0x000000ff0c00720c */ /* 0x000fe40003f06270 */
[C---:B------:R-:W-:Y:S02]  /*1100*/  LOP3.LUT R12, R9.reuse, R12, RZ, 0x3c, !PT ;  /* 0x0000000c090c7212 */ /* 0x040fe400078e3cff */
[----:B------:R-:W-:-:S02]  /*1110*/  LEA.HI R25, R9, R28, RZ, 0x1 ;  /* 0x0000001c09197211 */ /* 0x000fc400078f08ff */
[C---:B------:R-:W-:Y:S02]  /*1120*/  LOP3.LUT R9, R26.reuse, R9, RZ, 0x3c, !PT ;  /* 0x000000091a097212 */ /* 0x040fe400078e3cff */
[----:B------:R-:W-:Y:S02]  /*1130*/  LOP3.LUT R8, R26, R8, RZ, 0x3c, !PT ;  /* 0x000000081a087212 */ /* 0x000fe400078e3cff */
[----:B------:R-:W-:Y:S02]  /*1140*/  ISETP.GE.AND P1, PT, R12, RZ, PT ;  /* 0x000000ff0c00720c */ /* 0x000fe40003f26270 */
[----:B------:R-:W-:Y:S02]  /*1150*/  IADD3 R12, PT, PT, -R25, RZ, RZ ;  /* 0x000000ff190c7210 */ /* 0x000fe40007ffe1ff */
[----:B------:R-:W0:Y:S03]  /*1160*/  I2F.F64.S64 R8, R8 ;  /* 0x0000000800087312 */ /* 0x000e260000301c00 */
[----:B------:R-:W-:Y:S01]  /*1170*/  @!P0 IMAD.MOV.U32 R25, RZ, RZ, R12 ;  /* 0x000000ffff198224 */ /* 0x000fe200078e000c */
[----:B0-----:R-:W-:-:S10]  /*1180*/  DMUL R26, R8, UR6 ;  /* 0x00000006081a7c28 */ /* 0x001fd40008000000 */
[----:B------:R-:W0:Y:S02]  /*1190*/  F2F.F32.F64 R26, R26 ;  /* 0x0000001a001a7310 */ /* 0x000e240000301000 */
[----:B0-----:R-:W-:-:S07]  /*11a0*/  FSEL R28, -R26, R26, !P1 ;  /* 0x0000001a1a1c7208 */ /* 0x001fce0004800100 */
.L_x_8:
[----:B------:R-:W-:Y:S05]  /*11b0*/  BSYNC.RECONVERGENT B1 ;  /* 0x0000000000017941 */ /* 0x000fea0003800200 */
.L_x_7:
[C---:B------:R-:W-:Y:S01]  /*11c0*/  LOP3.LUT R8, R25.reuse, 0x1, RZ, 0xc0, !PT ;  /* 0x0000000119087812 */ /* 0x040fe200078ec0ff */
[----:B------:R-:W-:Y:S02]  /*11d0*/  VIADD R25, R25, 0x1 ;  /* 0x0000000119197836 */ /* 0x000fe40000000000 */
[----:B------:R-:W-:Y:S01]  /*11e0*/  FMUL R9, R28, R28 ;  /* 0x0000001c1c097220 */ /* 0x000fe20000400000 */
[----:B------:R-:W-:Y:S01]  /*11f0*/  BSSY.RECONVERGENT B1, `(.L_x_12) ;  /* 0x0000070000017945 */ /* 0x000fe20003800200 */
[----:B------:R-:W-:Y:S02]  /*1200*/  ISETP.NE.U32.AND P0, PT, R8, 0x1, PT ;  /* 0x000000010800780c */ /* 0x000fe40003f05070 */
[----:B------:R-:W-:Y:S01]  /*1210*/  LOP3.LUT P1, RZ, R25, 0x2, RZ, 0xc0, !PT ;  /* 0x0000000219ff7812 */ /* 0x000fe2000782c0ff */
[----:B------:R-:W-:Y:S01]  /*1220*/  FMUL R25, R13, 0.63661974668502807617 ;  /* 0x3f22f9830d197820 */ /* 0x000fe20000400000 */
[----:B------:R-:W-:Y:S01]  /*1230*/  FFMA R8, R9, R10, -0.0013887860113754868507 ;  /* 0xbab607ed09087423 */ /* 0x000fe2000000000a */
[----:B------:R-:W-:-:S02]  /*1240*/  FSEL R12, R14, 0.041666727513074874878, !P0 ;  /* 0x3d2aaabb0e0c7808 */ /* 0x000fc40004000000 */
[----:B------:R-:W-:Y:S02]  /*1250*/  FSEL R27, -R24, -0.4999999701976776123, !P0 ;  /* 0xbeffffff181b7808 */ /* 0x000fe40004000100 */
[----:B------:R-:W0:Y:S01]  /*1260*/  F2I.NTZ R25, R25 ;  /* 0x0000001900197305 */ /* 0x000e220000203100 */
[----:B------:R-:W-:-:S05]  /*1270*/  FSEL R8, R8, -0.00019574658654164522886, P0 ;  /* 0xb94d415308087808 */ /* 0x000fca0000000000 */
[----:B------:R-:W-:Y:S01]  /*1280*/  FFMA R8, R9, R8, R12 ;  /* 0x0000000809087223 */ /* 0x000fe2000000000c */
[----:B------:R-:W-:Y:S02]  /*1290*/  FSEL R12, R28, 1, !P0 ;  /* 0x3f8000001c0c7808 */ /* 0x000fe40004000000 */
[----:B------:R-:W-:Y:S01]  /*12a0*/  FSETP.GE.AND P0, PT, |R13|, 105615, PT ;  /* 0x47ce47800d00780b */ /* 0x000fe20003f06200 */
[C---:B------:R-:W-:Y:S02]  /*12b0*/  FFMA R8, R9.reuse, R8, R27 ;  /* 0x0000000809087223 */ /* 0x040fe4000000001b */
        /* <DEDUP_REMOVED lines=17> */
.L_x_14:
        /* <DEDUP_REMOVED lines=14> */
[----:B------:R-:W-:Y:S02]  /*14b0*/  ISETP.EQ.AND P6, PT, R8, 0x14, PT ;  /* 0x000000140800780c */ /* 0x000fe40003fc2270 */
[----:B------:R-:W-:-:S03]  /*14c0*/  @P1 MOV R6, R28 ;  /* 0x0000001c00061202 */ /* 0x000fc60000000f00 */
[--C-:B------:R-:W-:Y:S02]  /*14d0*/  @P2 IMAD.MOV.U32 R0, RZ, RZ, R28.reuse ;  /* 0x000000ffff002224 */ /* 0x100fe400078e001c */
[--C-:B------:R-:W-:Y:S02]  /*14e0*/  @P3 IMAD.MOV.U32 R2, RZ, RZ, R28.reuse ;  /* 0x000000ffff023224 */ /* 0x100fe400078e001c */
[--C-:B------:R-:W-:Y:S02]  /*14f0*/  @P4 IMAD.MOV.U32 R3, RZ, RZ, R28.reuse ;  /* 0x000000ffff034224 */ /* 0x100fe400078e001c */
        /* <DEDUP_REMOVED lines=40> */
[----:B------:R-:W-:Y:S01]  /*1780*/  @P5 IMAD.MOV.U32 R25, RZ, RZ, R4 ;  /* 0x000000ffff195224 */ /* 0x000fe200078e0004 */
[----:B------:R-:W-:-:S03]  /*1790*/  @P4 MOV R25, R5 ;  /* 0x0000000500194202 */ /* 0x000fc60000000f00 */
[----:B------:R-:W-:-:S05]  /*17a0*/  @P6 IMAD.MOV.U32 R25, RZ, RZ, R27 ;  /* 0x000000ffff196224 */ /* 0x000fca00078e001b */
[----:B------:R-:W-:-:S07]  /*17b0*/  SHF.L.W.U32.HI R26, R25, R8, R26 ;  /* 0x00000008191a7219 */ /* 0x000fce0000010e1a */
.L_x_16:
[----:B------:R-:W-:Y:S05]  /*17c0*/  BSYNC.RECONVERGENT B2 ;  /* 0x0000000000027941 */ /* 0x000fea0003800200 */
.L_x_15:
[C-C-:B------:R-:W-:Y:S01]  /*17d0*/  SHF.L.W.U32.HI R8, R26.reuse, 0x2, R9.reuse ;  /* 0x000000021a087819 */ /* 0x140fe20000010e09 */
[----:B------:R-:W-:Y:S01]  /*17e0*/  IMAD.SHL.U32 R26, R26, 0x4, RZ ;  /* 0x000000041a1a7824 */ /* 0x000fe200078e00ff */
[----:B------:R-:W-:Y:S01]  /*17f0*/  SHF.R.U32.HI R9, RZ, 0x1e, R9 ;  /* 0x0000001eff097819 */ /* 0x000fe20000011609 */
[----:B------:R-:W-:Y:S01]  /*1800*/  UMOV UR6, 0x54442d19 ;  /* 0x54442d1900067882 */ /* 0x000fe20000000000 */
[----:B------:R-:W-:Y:S01]  /*1810*/  SHF.R.S32.HI R27, RZ, 0x1f, R8 ;  /* 0x0000001fff1b7819 */ /* 0x000fe20000011408 */
[----:B------:R-:W-:Y:S01]  /*1820*/  UMOV UR7, 0x3bf921fb ;  /* 0x3bf921fb00077882 */ /* 0x000fe20000000000 */
[----:B------:R-:W-:Y:S02]  /*1830*/  ISETP.GE.AND P0, PT, R13, RZ, PT ;  /* 0x000000ff0d00720c */ /* 0x000fe40003f06270 */
[C---:B------:R-:W-:Y:S02]  /*1840*/  LEA.HI R25, R8.reuse, R9, RZ, 0x1 ;  /* 0x0000000908197211 */ /* 0x040fe400078f08ff */
[----:B------:R-:W-:-:S02]  /*1850*/  LOP3.LUT R13, R8, R13, RZ, 0x3c, !PT ;  /* 0x0000000d080d7212 */ /* 0x000fc400078e3cff */
[C---:B------:R-:W-:Y:S02]  /*1860*/  LOP3.LUT R9, R27.reuse, R8, RZ, 0x3c, !PT ;  /* 0x000000081b097212 */ /* 0x040fe400078e3cff */
[----:B------:R-:W-:Y:S02]  /*1870*/  LOP3.LUT R8, R27, R26, RZ, 0x3c, !PT ;  /* 0x0000001a1b087212 */ /* 0x000fe400078e3cff */
[----:B------:R-:W-:Y:S01]  /*1880*/  ISETP.GE.AND P1, PT, R13, RZ, PT ;  /* 0x000000ff0d00720c */ /* 0x000fe20003f26270 */
[----:B------:R-:W-:-:S03]  /*1890*/  IMAD.MOV R13, RZ, RZ, -R25 ;  /* 0x000000ffff0d7224 */ /* 0x000fc600078e0a19 */
[----:B------:R-:W0:Y:S01]  /*18a0*/  I2F.F64.S64 R8, R8 ;  /* 0x0000000800087312 */ /* 0x000e220000301c00 */
[----:B------:R-:W-:Y:S01]  /*18b0*/  @!P0 IMAD.MOV.U32 R25, RZ, RZ, R13 ;  /* 0x000000ffff198224 */ /* 0x000fe200078e000d */
[----:B0-----:R-:W-:-:S10]  /*18c0*/  DMUL R26, R8, UR6 ;  /* 0x00000006081a7c28 */ /* 0x001fd40008000000 */
[----:B------:R-:W0:Y:S02]  /*18d0*/  F2F.F32.F64 R26, R26 ;  /* 0x0000001a001a7310 */ /* 0x000e240000301000 */
[----:B0-----:R-:W-:-:S07]  /*18e0*/  FSEL R28, -R26, R26, !P1 ;  /* 0x0000001a1a1c7208 */ /* 0x001fce0004800100 */
.L_x_13:
[----:B------:R-:W-:Y:S05]  /*18f0*/  BSYNC.RECONVERGENT B1 ;  /* 0x0000000000017941 */ /* 0x000fea0003800200 */
.L_x_12:
[C---:B------:R-:W-:Y:S01]  /*1900*/  LOP3.LUT R8, R25.reuse, 0x1, RZ, 0xc0, !PT ;  /* 0x0000000119087812 */ /* 0x040fe200078ec0ff */
[----:B------:R-:W-:Y:S01]  /*1910*/  VIADD R25, R25, 0x1 ;  /* 0x0000000119197836 */ /* 0x000fe20000000000 */
[----:B------:R-:W-:Y:S02]  /*1920*/  BSSY.RECONVERGENT B1, `(.L_x_17) ;  /* 0x0000071000017945 */ /* 0x000fe40003800200 */
[----:B------:R-:W-:Y:S01]  /*1930*/  ISETP.NE.U32.AND P0, PT, R8, 0x1, PT ;  /* 0x000000010800780c */ /* 0x000fe20003f05070 */
[----:B------:R-:W-:Y:S01]  /*1940*/  FMUL R8, R28, R28 ;  /* 0x0000001c1c087220 */ /* 0x000fe20000400000 */
[----:B------:R-:W-:Y:S01]  /*1950*/  LOP3.LUT P1, RZ, R25, 0x2, RZ, 0xc0, !PT ;  /* 0x0000000219ff7812 */ /* 0x000fe2000782c0ff */
[----:B------:R-:W-:Y:S01]  /*1960*/  FMUL R25, R11, 0.63661974668502807617 ;  /* 0x3f22f9830b197820 */ /* 0x000fe20000400000 */
[----:B------:R-:W-:Y:S01]  /*1970*/  FSEL R13, R14, 0.041666727513074874878, !P0 ;  /* 0x3d2aaabb0e0d7808 */ /* 0x000fe20004000000 */
[----:B------:R-:W-:Y:S01]  /*1980*/  FFMA R9, R8, R10, -0.0013887860113754868507 ;  /* 0xbab607ed08097423 */ /* 0x000fe2000000000a */
[----:B------:R-:W-:-:S03]  /*1990*/  FSEL R26, -R24, -0.4999999701976776123, !P0 ;  /* 0xbeffffff181a7808 */ /* 0x000fc60004000100 */
        /* <DEDUP_REMOVED lines=19> */
[----:B------:R-:W-:Y:S01]  /*1ad0*/  MOV R25, RZ ;  /* 0x000000ff00197202 */ /* 0x000fe20000000f00 */
[----:B------:R-:W-:Y:S01]  /*1ae0*/  IMAD.MOV.U32 R27, RZ, RZ, RZ ;  /* 0x000000ffff1b7224 */ /* 0x000fe200078e00ff */
[----:B------:R-:W-:Y:S02]  /*1af0*/  UMOV UR5, URZ ;  /* 0x000000ff00057c82 */ /* 0x000fe40008000000 */
[----:B------:R-:W-:-:S07]  /*1b00*/  LOP3.LUT R26, R26, 0x80000000, RZ, 0xfc, !PT ;  /* 0x800000001a1a7812 */ /* 0x000fce00078efcff */
.L_x_19:
        /* <DEDUP_REMOVED lines=25> */
[----:B------:R-:W-:Y:S02]  /*1ca0*/  LOP3.LUT P6, RZ, R8, 0x1f, RZ, 0xc0, !PT ;  /* 0x0000001f08ff7812 */ /* 0x000fe400078cc0ff */
[----:B------:R-:W-:-:S04]  /*1cb0*/  IADD3 R9, PT, PT, R9, -0x80, RZ ;  /* 0xffffff8009097810 */ /* 0x000fc80007ffe0ff */
        /* <DEDUP_REMOVED lines=13> */
[----:B------:R-:W-:Y:S02]  /*1d90*/  @P2 IMAD.MOV.U32 R26, RZ, RZ, R0 ;  /* 0x000000ffff1a2224 */ /* 0x000fe400078e0000 */
[--C-:B------:R-:W-:Y:S02]  /*1da0*/  @P2 IMAD.MOV.U32 R9, RZ, RZ, R2.reuse ;  /* 0x000000ffff092224 */ /* 0x100fe400078e0002 */
[----:B------:R-:W-:Y:S01]  /*1db0*/  @P1 IMAD.MOV.U32 R26, RZ, RZ, R2 ;  /* 0x000000ffff1a1224 */ /* 0x000fe200078e0002 */
[----:B------:R-:W-:Y:S01]  /*1dc0*/  @P0 MOV R26, R3 ;  /* 0x00000003001a0202 */ /* 0x000fe20000000f00 */
[----:B------:R-:W-:-:S02]  /*1dd0*/  @P1 IMAD.MOV.U32 R9, RZ, RZ, R3 ;  /* 0x000000ffff091224 */ /* 0x000fc400078e0003 */
[--C-:B------:R-:W-:Y:S02]  /*1de0*/  @P0 IMAD.MOV.U32 R9, RZ, RZ, R4.reuse ;  /* 0x000000ffff090224 */ /* 0x100fe400078e0004 */
[----:B------:R-:W-:Y:S02]  /*1df0*/  @P3 IMAD.MOV.U32 R26, RZ, RZ, R4 ;  /* 0x000000ffff1a3224 */ /* 0x000fe400078e0004 */
[--C-:B------:R-:W-:Y:S02]  /*1e00*/  @P3 IMAD.MOV.U32 R9, RZ, RZ, R5.reuse ;  /* 0x000000ffff093224 */ /* 0x100fe400078e0005 */
[----:B------:R-:W-:Y:S02]  /*1e10*/  @P5 IMAD.MOV.U32 R26, RZ, RZ, R5 ;  /* 0x000000ffff1a5224 */ /* 0x000fe400078e0005 */
[--C-:B------:R-:W-:Y:S02]  /*1e20*/  @P5 IMAD.MOV.U32 R9, RZ, RZ, R27.reuse ;  /* 0x000000ffff095224 */ /* 0x100fe400078e001b */
[----:B------:R-:W-:Y:S01]  /*1e30*/  @P4 IMAD.MOV.U32 R26, RZ, RZ, R27 ;  /* 0x000000ffff1a4224 */ /* 0x000fe200078e001b */
[----:B------:R-:W-:Y:S06]  /*1e40*/  @!P6 BRA `(.L_x_21) ;  /* 0x00000000002ce947 */ /* 0x000fec0003800000 */
[----:B------:R-:W-:Y:S01]  /*1e50*/  ISETP.EQ.AND P6, PT, R25, 0x8, PT ;  /* 0x000000081900780c */ /* 0x000fe20003fc2270 */
[----:B------:R-:W-:Y:S01]  /*1e60*/  @P2 IMAD.MOV.U32 R25, RZ, RZ, R6 ;  /* 0x000000ffff192224 */ /* 0x000fe200078e0006 */
[----:B------:R-:W-:Y:S01]  /*1e70*/  LOP3.LUT R8, R8, 0x1f, RZ, 0xc0, !PT ;  /* 0x0000001f08087812 */ /* 0x000fe200078ec0ff */
[----:B------:R-:W-:Y:S01]  /*1e80*/  @P1 IMAD.MOV.U32 R25, RZ, RZ, R0 ;  /* 0x000000ffff191224 */ /* 0x000fe200078e0000 */
[----:B------:R-:W-:Y:S01]  /*1e90*/  @P0 MOV R25, R2 ;  /* 0x0000000200190202 */ /* 0x000fe20000000f00 */
[----:B------:R-:W-:Y:S01]  /*1ea0*/  @P3 IMAD.MOV.U32 R25, RZ, RZ, R3 ;  /* 0x000000ffff193224 */ /* 0x000fe200078e0003 */
[----:B------:R-:W-:Y:S01]  /*1eb0*/  SHF.L.W.U32.HI R9, R26, R8, R9 ;  /* 0x000000081a097219 */ /* 0x000fe20000010e09 */
[----:B------:R-:W-:Y:S02]  /*1ec0*/  @P5 IMAD.MOV.U32 R25, RZ, RZ, R4 ;  /* 0x000000ffff195224 */ /* 0x000fe400078e0004 */
[----:B------:R-:W-:-:S04]  /*1ed0*/  @P4 IMAD.MOV.U32 R25, RZ, RZ, R5 ;  /* 0x000000ffff194224 */ /* 0x000fc800078e0005 */
[----:B------:R-:W-:-:S05]  /*1ee0*/  @P6 IMAD.MOV.U32 R25, RZ, RZ, R27 ;  /* 0x000000ffff196224 */ /* 0x000fca00078e001b */
[----:B------:R-:W-:-:S07]  /*1ef0*/  SHF.L.W.U32.HI R26, R25, R8, R26 ;  /* 0x00000008191a7219 */ /* 0x000fce0000010e1a */
.L_x_21:
[----:B------:R-:W-:Y:S05]  /*1f00*/  BSYNC.RECONVERGENT B2 ;  /* 0x0000000000027941 */ /* 0x000fea0003800200 */
.L_x_20:
        /* <DEDUP_REMOVED lines=18> */
.L_x_18:
[----:B------:R-:W-:Y:S05]  /*2030*/  BSYNC.RECONVERGENT B1 ;  /* 0x0000000000017941 */ /* 0x000fea0003800200 */
.L_x_17:
[----:B------:R-:W2:Y:S01]  /*2040*/  LDG.E R22, desc[UR8][R22.64+0x4] ;  /* 0x0000040816167981 */ /* 0x000ea2000c1e1900 */
[----:B------:R-:W-:Y:S01]  /*2050*/  FMUL R9, R28, R28 ;  /* 0x0000001c1c097220 */ /* 0x000fe20000400000 */
[C---:B------:R-:W-:Y:S01]  /*2060*/  LOP3.LUT R8, R25.reuse, 0x1, RZ, 0xc0, !PT ;  /* 0x0000000119087812 */ /* 0x040fe200078ec0ff */
[----:B------:R-:W-:Y:S02]  /*2070*/  VIADD R25, R25, 0x1 ;  /* 0x0000000119197836 */ /* 0x000fe40000000000 */
[----:B------:R-:W-:Y:S01]  /*2080*/  FFMA R10, R9, R10, -0.0013887860113754868507 ;  /* 0xbab607ed090a7423 */ /* 0x000fe2000000000a */
[----:B------:R-:W-:Y:S02]  /*2090*/  ISETP.NE.U32.AND P0, PT, R8, 0x1, PT ;  /* 0x000000010800780c */ /* 0x000fe40003f05070 */
[----:B------:R-:W-:Y:S02]  /*20a0*/  LOP3.LUT P1, RZ, R25, 0x2, RZ, 0xc0, !PT ;  /* 0x0000000219ff7812 */ /* 0x000fe4000782c0ff */
[----:B------:R-:W-:-:S02]  /*20b0*/  FSEL R14, R14, 0.041666727513074874878, !P0 ;  /* 0x3d2aaabb0e0e7808 */ /* 0x000fc40004000000 */
[----:B------:R-:W-:Y:S02]  /*20c0*/  FSEL R10, R10, -0.00019574658654164522886, P0 ;  /* 0xb94d41530a0a7808 */ /* 0x000fe40000000000 */
[----:B------:R-:W-:Y:S02]  /*20d0*/  FSEL R24, -R24, -0.4999999701976776123, !P0 ;  /* 0xbeffffff18187808 */ /* 0x000fe40004000100 */
[----:B------:R-:W-:Y:S01]  /*20e0*/  FSEL R8, R28, 1, !P0 ;  /* 0x3f8000001c087808 */ /* 0x000fe20004000000 */
[----:B------:R-:W-:-:S04]  /*20f0*/  FFMA R10, R9, R10, R14 ;  /* 0x0000000a090a7223 */ /* 0x000fc8000000000e */
[C---:B------:R-:W-:Y:S01]  /*2100*/  FFMA R10, R9.reuse, R10, R24 ;  /* 0x0000000a090a7223 */ /* 0x040fe20000000018 */
[----:B------:R-:W-:-:S04]  /*2110*/  FFMA R9, R9, R8, RZ ;  /* 0x0000000809097223 */ /* 0x000fc800000000ff */
[----:B------:R-:W-:-:S04]  /*2120*/  FFMA R14, R9, R10, R8 ;  /* 0x0000000a090e7223 */ /* 0x000fc80000000008 */
[----:B------:R-:W-:Y:S01]  /*2130*/  @P1 FADD R14, RZ, -R14 ;  /* 0x8000000eff0e1221 */ /* 0x000fe20000000000 */
[----:B--2---:R-:W-:-:S04]  /*2140*/  SHF.R.U32.HI R22, RZ, 0x2, R22 ;  /* 0x00000002ff167819 */ /* 0x004fc80000011616 */
[----:B------:R-:W-:-:S13]  /*2150*/  ISETP.GE.U32.AND P0, PT, R7, R22, PT ;  /* 0x000000160700720c */ /* 0x000fda0003f06070 */
[----:B------:R-:W-:Y:S05]  /*2160*/  @P0 BRA `(.L_x_22) ;  /* 0x0000002000040947 */ /* 0x000fea0003800000 */
[----:B------:R-:W-:Y:S02]  /*2170*/  CS2R R10, SRZ ;  /* 0x00000000000a7805 */ /* 0x000fe4000001ff00 */
[----:B------:R-:W-:-:S06]  /*2180*/  CS2R R8, SRZ ;  /* 0x0000000000087805 */ /* 0x000fcc000001ff00 */
[----:B------:R-:W2:Y:S02]  /*2190*/  @!P0 LDG.E.128 R8, desc[UR8][R16.64] ;  /* 0x0000000810088981 */ /* 0x000ea4000c1e1d00 */
[----:B--2---:R-:W-:Y:S01]  /*21a0*/  FADD R8, -R15, R8 ;  /* 0x000000080f087221 */ /* 0x004fe20000000100 */
[----:B------:R-:W-:Y:S01]  /*21b0*/  FADD R9, -R12, R9 ;  /* 0x000000090c097221 */ /* 0x000fe20000000100 */
[----:B------:R-:W-:Y:S01]  /*21c0*/  FADD R10, -R13, R10 ;  /* 0x0000000a0d0a7221 */ /* 0x000fe20000000100 */
[----:B------:R-:W-:-:S05]  /*21d0*/  FADD R11, -R14, R11 ;  /* 0x0000000b0e0b7221 */ /* 0x000fca0000000100 */
[----:B------:R0:W-:Y:S01]  /*21e0*/  STG.E.128 desc[UR8][R16.64], R8 ;  /* 0x0000000810007986 */ /* 0x0001e2000c101d08 */
[----:B------:R-:W-:Y:S05]  /*21f0*/  BRA `(.L_x_22) ;  /* 0x0000001c00e07947 */ /* 0x000fea0003800000 */
.L_x_1:
[----:B------:R-:W0:Y:S08]  /*2200*/  LDC.64 R8, c[0x0][0x398] ;  /* 0x0000e600ff087b82 */ /* 0x000e300000000a00 */
[----:B------:R-:W1:Y:S01]  /*2210*/  LDC.64 R22, c[0x0][0x398] ;  /* 0x0000e600ff167b82 */ /* 0x000e620000000a00 */
[----:B0-----:R-:W2:Y:S02]  /*2220*/  LDG.E R8, desc[UR8][R8.64] ;  /* 0x0000000808087981 */ /* 0x001ea4000c1e1900 */
[----:B--2---:R-:W-:-:S05]  /*2230*/  IMAD R13, R8, 0x6, RZ ;  /* 0x00000006080d7824 */ /* 0x004fca00078e02ff */
[C---:B------:R-:W-:Y:S01]  /*2240*/  IADD3 R11, PT, PT, R13.reuse, 0x2, RZ ;  /* 0x000000020d0b7810 */ /* 0x040fe20007ffe0ff */
        /* <DEDUP_REMOVED lines=32> */
[----:B------:R-:W-:Y:S01]  /*2450*/  CS2R R24, SRZ ;  /* 0x0000000000187805 */ /* 0x000fe2000001ff00 */
[----:B------:R-:W0:Y:S03]  /*2460*/  LDCU.64 UR10, c[0x4][URZ] ;  /* 0x01000000ff0a77ac */ /* 0x000e260008000a00 */
[----:B------:R-:W-:Y:S01]  /*2470*/  LOP3.LUT R27, R8, 0x80000000, RZ, 0xfc, !PT ;  /* 0x80000000081b7812 */ /* 0x000fe200078efcff */
[----:B------:R-:W-:Y:S01]  /*2480*/  UMOV UR6, URZ ;  /* 0x000000ff00067c82 */ /* 0x000fe20008000000 */
[----:B------:R-:W-:-:S05]  /*2490*/  UMOV UR5, URZ ;  /* 0x000000ff00057c82 */ /* 0x000fca0008000000 */
.L_x_25:
[----:B0-----:R-:W-:Y:S02]  /*24a0*/  IMAD.U32 R8, RZ, RZ, UR10 ;  /* 0x0000000aff087e24 */ /* 0x001fe4000f8e00ff */
[----:B------:R-:W-:-:S05]  /*24b0*/  IMAD.U32 R9, RZ, RZ, UR11 ;  /* 0x0000000bff097e24 */ /* 0x000fca000f8e00ff */
[----:B------:R-:W2:Y:S01]  /*24c0*/  LDG.E.CONSTANT R8, desc[UR8][R8.64] ;  /* 0x0000000808087981 */ /* 0x000ea2000c1e9900 */
[----:B------:R-:W-:Y:S01]  /*24d0*/  UIADD3 UR5, UPT, UPT, UR5, 0x1, URZ ;  /* 0x0000000105057890 */ /* 0x000fe2000fffe0ff */
[C---:B------:R-:W-:Y:S01]  /*24e0*/  ISETP.EQ.AND P0, PT, R24.reuse, RZ, PT ;  /* 0x000000ff1800720c */ /* 0x040fe20003f02270 */
[----:B------:R-:W-:Y:S01]  /*24f0*/  UIADD3 UR10, UP2, UPT, UR10, 0x4, URZ ;  /* 0x000000040a0a7890 */ /* 0x000fe2000ff5e0ff */
[C---:B------:R-:W-:Y:S01]  /*2500*/  ISETP.EQ.AND P1, PT, R24.reuse, 0x4, PT ;  /* 0x000000041800780c */ /* 0x040fe20003f22270 */
[----:B------:R-:W-:Y:S01]  /*2510*/  UISETP.NE.AND UP1, UPT, UR5, 0x6, UPT ;  /* 0x000000060500788c */ /* 0x000fe2000bf25270 */
[C---:B------:R-:W-:Y:S01]  /*2520*/  ISETP.EQ.AND P2, PT, R24.reuse, 0x8, PT ;  /* 0x000000081800780c */ /* 0x040fe20003f42270 */
[----:B------:R-:W-:Y:S01]  /*2530*/  UIADD3.X UR11, UPT, UPT, URZ, UR11, URZ, UP2, !UPT ;  /* 0x0000000bff0b7290 */ /* 0x000fe200097fe4ff */
[C---:B------:R-:W-:Y:S02]  /*2540*/  ISETP.EQ.AND P3, PT, R24.reuse, 0xc, PT ;  /* 0x0000000c1800780c */ /* 0x040fe40003f62270 */
[----:B------:R-:W-:-:S02]  /*2550*/  ISETP.EQ.AND P4, PT, R24, 0x10, PT ;  /* 0x000000101800780c */ /* 0x000fc40003f82270 */
[C---:B------:R-:W-:Y:S01]  /*2560*/  ISETP.EQ.AND P5, PT, R24.reuse, 0x14, PT ;  /* 0x000000141800780c */ /* 0x040fe20003fa2270 */
[----:B------:R-:W-:Y:S02]  /*2570*/  VIADD R24, R24, 0x4 ;  /* 0x0000000418187836 */ /* 0x000fe40000000000 */
[----:B--2---:R-:W-:-:S03]  /*2580*/  IMAD.WIDE.U32 R14, R8, R27, RZ ;  /* 0x0000001b080e7225 */ /* 0x004fc600078e00ff */
[----:B------:R-:W-:-:S04]  /*2590*/  IADD3 R14, P6, PT, R14, R25, RZ ;  /* 0x000000190e0e7210 */ /* 0x000fc80007fde0ff */
[----:B------:R-:W-:Y:S01]  /*25a0*/  IADD3.X R25, PT, PT, R15, UR6, RZ, P6, !PT ;  /* 0x000000060f197c10 */ /* 0x000fe2000b7fe4ff */
[--C-:B------:R-:W-:Y:S01]  /*25b0*/  @P0 IMAD.MOV.U32 R6, RZ, RZ, R14.reuse ;  /* 0x000000ffff060224 */ /* 0x100fe200078e000e */
[----:B------:R-:W-:Y:S01]  /*25c0*/  @P4 MOV R4, R14 ;  /* 0x0000000e00044202 */ /* 0x000fe20000000f00 */
[--C-:B------:R-:W-:Y:S02]  /*25d0*/  @P1 IMAD.MOV.U32 R0, RZ, RZ, R14.reuse ;  /* 0x000000ffff001224 */ /* 0x100fe400078e000e */
[--C-:B------:R-:W-:Y:S02]  /*25e0*/  @P2 IMAD.MOV.U32 R2, RZ, RZ, R14.reuse ;  /* 0x000000ffff022224 */ /* 0x100fe400078e000e */
[--C-:B------:R-:W-:Y:S02]  /*25f0*/  @P3 IMAD.MOV.U32 R3, RZ, RZ, R14.reuse ;  /* 0x000000ffff033224 */ /* 0x100fe400078e000e */
[----:B------:R-:W-:Y:S01]  /*2600*/  @P5 IMAD.MOV.U32 R5, RZ, RZ, R14 ;  /* 0x000000ffff055224 */ /* 0x000fe200078e000e */
[----:B------:R-:W-:Y:S06]  /*2610*/  BRA.U UP1, `(.L_x_25) ;  /* 0xfffffffd01a07547 */ /* 0x000fec000b83ffff */
        /* <DEDUP_REMOVED lines=37> */
[----:B------:R-:W-:Y:S02]  /*2870*/  @P5 IMAD.MOV.U32 R14, RZ, RZ, R4 ;  /* 0x000000ffff0e5224 */ /* 0x000fe400078e0004 */
[----:B------:R-:W-:-:S08]  /*2880*/  @P4 IMAD.MOV.U32 R14, RZ, RZ, R5 ;  /* 0x000000ffff0e4224 */ /* 0x000fd000078e0005 */
[----:B------:R-:W-:-:S05]  /*2890*/  @P0 IMAD.MOV.U32 R14, RZ, RZ, R25 ;  /* 0x000000ffff0e0224 */ /* 0x000fca00078e0019 */
[----:B------:R-:W-:-:S07]  /*28a0*/  SHF.L.W.U32.HI R9, R14, R8, R9 ;  /* 0x000000080e097219 */ /* 0x000fce0000010e09 */
.L_x_27:
[----:B------:R-:W-:Y:S05]  /*28b0*/  BSYNC.RECONVERGENT B2 ;  /* 0x0000000000027941 */ /* 0x000fea0003800200 */
.L_x_26:
        /* <DEDUP_REMOVED lines=12> */
[----:B------:R-:W-:Y:S02]  /*2980*/  ISETP.GE.AND P1, PT, R12, RZ, PT ;  /* 0x000000ff0c00720c */ /* 0x000fe40003f26270 */
[----:B------:R-:W-:-:S05]  /*2990*/  IADD3 R12, PT, PT, -R24, RZ, RZ ;  /* 0x000000ff180c7210 */ /* 0x000fca0007ffe1ff */
[----:B------:R-:W-:Y:S01]  /*29a0*/  @!P0 IMAD.MOV.U32 R24, RZ, RZ, R12 ;  /* 0x000000ffff188224 */ /* 0x000fe200078e000c */
[----:B0-----:R-:W-:-:S10]  /*29b0*/  DMUL R14, R8, UR6 ;  /* 0x00000006080e7c28 */ /* 0x001fd40008000000 */
[----:B------:R-:W0:Y:S02]  /*29c0*/  F2F.F32.F64 R14, R14 ;  /* 0x0000000e000e7310 */ /* 0x000e240000301000 */
[----:B0-----:R-:W-:-:S07]  /*29d0*/  FSEL R25, -R14, R14, !P1 ;  /* 0x0000000e0e197208 */ /* 0x001fce0004800100 */
.L_x_24:
[----:B------:R-:W-:Y:S05]  /*29e0*/  BSYNC.RECONVERGENT B1 ;  /* 0x0000000000017941 */ /* 0x000fea0003800200 */
.L_x_23:
[----:B------:R-:W-:Y:S02]  /*29f0*/  IMAD.MOV.U32 R14, RZ, RZ, 0x37cbac00 ;  /* 0x37cbac00ff0e7424 */ /* 0x000fe400078e00ff */
[----:B------:R-:W-:Y:S01]  /*2a00*/  FMUL R8, R25, R25 ;  /* 0x0000001919087220 */ /* 0x000fe20000400000 */
[----:B------:R-:W-:Y:S01]  /*2a10*/  FMUL R26, R13, 0.63661974668502807617 ;  /* 0x3f22f9830d1a7820 */ /* 0x000fe20000400000 */
[C---:B------:R-:W-:Y:S01]  /*2a20*/  LOP3.LUT R12, R24.reuse, 0x1, RZ, 0xc0, !PT ;  /* 0x00000001180c7812 */ /* 0x040fe200078ec0ff */
[----:B------:R-:W-:Y:S02]  /*2a30*/  VIADD R24, R24, 0x1 ;  /* 0x0000000118187836 */ /* 0x000fe40000000000 */
[----:B------:R-:W-:Y:S01]  /*2a40*/  FFMA R9, R8, R14, -0.0013887860113754868507 ;  /* 0xbab607ed08097423 */ /* 0x000fe2000000000e */
[----:B------:R-:W-:Y:S01]  /*2a50*/  IMAD.MOV.U32 R15, RZ, RZ, 0x3c0885e4 ;  /* 0x3c0885e4ff0f7424 */ /* 0x000fe200078e00ff */
[----:B------:R-:W-:Y:S01]  /*2a60*/  ISETP.NE.U32.AND P0, PT, R12, 0x1, PT ;  /* 0x000000010c00780c */ /* 0x000fe20003f05070 */
[----:B------:R-:W0:Y:S01]  /*2a70*/  F2I.NTZ R26, R26 ;  /* 0x0000001a001a7305 */ /* 0x000e220000203100 */
[----:B------:R-:W-:Y:S01]  /*2a80*/  LOP3.LUT P1, RZ, R24, 0x2, RZ, 0xc0, !PT ;  /* 0x0000000218ff7812 */ /* 0x000fe2000782c0ff */
[----:B------:R-:W-:Y:S01]  /*2a90*/  IMAD.MOV.U32 R24, RZ, RZ, 0x3e2aaaa8 ;  /* 0x3e2aaaa8ff187424 */ /* 0x000fe200078e00ff */
[----:B------:R-:W-:Y:S01]  /*2aa0*/  FSEL R9, R9, -0.00019574658654164522886, P0 ;  /* 0xb94d415309097808 */ /* 0x000fe20000000000 */
[----:B------:R-:W-:Y:S01]  /*2ab0*/  BSSY.RECONVERGENT B1, `(.L_x_28) ;  /* 0x000006a000017945 */ /* 0x000fe20003800200 */
[----:B------:R-:W-:-:S02]  /*2ac0*/  FSEL R27, R15, 0.041666727513074874878, !P0 ;  /* 0x3d2aaabb0f1b7808 */ /* 0x000fc40004000000 */
[----:B------:R-:W-:-:S03]  /*2ad0*/  FSEL R25, R25, 1, !P0 ;  /* 0x3f80000019197808 */ /* 0x000fc60004000000 */
[----:B------:R-:W-:Y:S01]  /*2ae0*/  FFMA R9, R8, R9, R27 ;  /* 0x0000000908097223 */ /* 0x000fe2000000001b */
[----:B------:R-:W-:Y:S02]  /*2af0*/  FSEL R27, -R24, -0.4999999701976776123, !P0 ;  /* 0xbeffffff181b7808 */ /* 0x000fe40004000100 */
[----:B------:R-:W-:Y:S02]  /*2b00*/  FSETP.GE.AND P0, PT, |R13|, 105615, PT ;  /* 0x47ce47800d00780b */ /* 0x000fe40003f06200 */
[----:B0-----:R-:W-:Y:S01]  /*2b10*/  I2FP.F32.S32 R12, R26 ;  /* 0x0000001a000c7245 */ /* 0x001fe20000201400 */
[C---:B------:R-:W-:Y:S01]  /*2b20*/  FFMA R9, R8.reuse, R9, R27 ;  /* 0x0000000908097223 */ /* 0x040fe2000000001b */
[----:B------:R-:W-:-:S04]  /*2b30*/  FFMA R8, R8, R25, RZ ;  /* 0x0000001908087223 */ /* 0x000fc800000000ff */
[----:B------:R-:W-:Y:S01]  /*2b40*/  FFMA R25, R8, R9, R25 ;  /* 0x0000000908197223 */ /* 0x000fe20000000019 */
[----:B------:R-:W-:-:S03]  /*2b50*/  FFMA R9, R12, -1.5707962512969970703, R13 ;  /* 0xbfc90fda0c097823 */ /* 0x000fc6000000000d */
[----:B------:R-:W-:Y:S01]  /*2b60*/  @P1 FADD R25, RZ, -R25 ;  /* 0x80000019ff191221 */ /* 0x000fe20000000000 */
        /* <DEDUP_REMOVED lines=12> */
.L_x_30:
[----:B------:R-:W0:Y:S02]  /*2c30*/  LDC.64 R8, c[0x4][RZ] ;  /* 0x01000000ff087b82 */ /* 0x000e240000000a00 */
[----:B0-----:R-:W-:-:S06]  /*2c40*/  IMAD.WIDE.U32 R8, R27, 0x4, R8 ;  /* 0x000000041b087825 */ /* 0x001fcc00078e0008 */
        /* <DEDUP_REMOVED lines=14> */
[--C-:B------:R-:W-:Y:S02]  /*2d30*/  @P2 IMAD.MOV.U32 R0, RZ, RZ, R28.reuse ;  /* 0x000000ffff002224 */ /* 0x100fe400078e001c */
[--C-:B------:R-:W-:Y:S02]  /*2d40*/  @P3 IMAD.MOV.U32 R2, RZ, RZ, R28.reuse ;  /* 0x000000ffff023224 */ /* 0x100fe400078e001c */
[--C-:B------:R-:W-:Y:S02]  /*2d50*/  @P4 IMAD.MOV.U32 R3, RZ, RZ, R28.reuse ;  /* 0x000000ffff034224 */ /* 0x100fe400078e001c */
[--C-:B------:R-:W-:Y:S02]  /*2d60*/  @P5 IMAD.MOV.U32 R4, RZ, RZ, R28.reuse ;  /* 0x000000ffff045224 */ /* 0x100fe400078e001c */
[----:B------:R-:W-:-:S04]  /*2d70*/  @P6 IMAD.MOV.U32 R5, RZ, RZ, R28 ;  /* 0x000000ffff056224 */ /* 0x000fc800078e001c */
[----:B------:R-:W-:Y:S05]  /*2d80*/  @P0 BRA `(.L_x_30) ;  /* 0xfffffffc00a80947 */ /* 0x000fea000383ffff */
        /* <DEDUP_REMOVED lines=41> */
.L_x_32:
[----:B------:R-:W-:Y:S05]  /*3020*/  BSYNC.RECONVERGENT B2 ;  /* 0x0000000000027941 */ /* 0x000fea0003800200 */
.L_x_31:
[C-C-:B------:R-:W-:Y:S01]  /*3030*/  SHF.L.W.U32.HI R8, R12.reuse, 0x2, R9.reuse ;  /* 0x000000020c087819 */ /* 0x140fe20000010e09 */
[----:B------:R-:W-:Y:S01]  /*3040*/  IMAD.SHL.U32 R12, R12, 0x4, RZ ;  /* 0x000000040c0c7824 */ /* 0x000fe200078e00ff */
[----:B------:R-:W-:Y:S01]  /*3050*/  SHF.R.U32.HI R9, RZ, 0x1e, R9 ;  /* 0x0000001eff097819 */ /* 0x000fe20000011609 */
[----:B------:R-:W-:Y:S01]  /*3060*/  UMOV UR6, 0x54442d19 ;  /* 0x54442d1900067882 */ /* 0x000fe20000000000 */
[----:B------:R-:W-:Y:S01]  /*3070*/  SHF.R.S32.HI R29, RZ, 0x1f, R8 ;  /* 0x0000001fff1d7819 */ /* 0x000fe20000011408 */
[----:B------:R-:W-:Y:S01]  /*3080*/  UMOV UR7, 0x3bf921fb ;  /* 0x3bf921fb00077882 */ /* 0x000fe20000000000 */
[C---:B------:R-:W-:Y:S02]  /*3090*/  LEA.HI R26, R8.reuse, R9, RZ, 0x1 ;  /* 0x00000009081a7211 */ /* 0x040fe400078f08ff */
[----:B------:R-:W-:Y:S02]  /*30a0*/  LOP3.LUT R27, R8, R13, RZ, 0x3c, !PT ;  /* 0x0000000d081b7212 */ /* 0x000fe400078e3cff */
[----:B------:R-:W-:-:S02]  /*30b0*/  LOP3.LUT R9, R29, R8, RZ, 0x3c, !PT ;  /* 0x000000081d097212 */ /* 0x000fc400078e3cff */
[----:B------:R-:W-:Y:S02]  /*30c0*/  LOP3.LUT R8, R29, R12, RZ, 0x3c, !PT ;  /* 0x0000000c1d087212 */ /* 0x000fe400078e3cff */
[----:B------:R-:W-:Y:S02]  /*30d0*/  ISETP.GE.AND P0, PT, R13, RZ, PT ;  /* 0x000000ff0d00720c */ /* 0x000fe40003f06270 */
[----:B------:R-:W-:Y:S01]  /*30e0*/  ISETP.GE.AND P1, PT, R27, RZ, PT ;  /* 0x000000ff1b00720c */ /* 0x000fe20003f26270 */
[----:B------:R-:W-:Y:S01]  /*30f0*/  IMAD.MOV R27, RZ, RZ, -R26 ;  /* 0x000000ffff1b7224 */ /* 0x000fe200078e0a1a */
[----:B------:R-:W0:Y:S09]  /*3100*/  I2F.F64.S64 R8, R8 ;  /* 0x0000000800087312 */ /* 0x000e320000301c00 */
[----:B------:R-:W-:Y:S01]  /*3110*/  @!P0 IMAD.MOV.U32 R26, RZ, RZ, R27 ;  /* 0x000000ffff1a8224 */ /* 0x000fe200078e001b */
[----:B0-----:R-:W-:-:S10]  /*3120*/  DMUL R12, R8, UR6 ;  /* 0x00000006080c7c28 */ /* 0x001fd40008000000 */
[----:B------:R-:W0:Y:S02]  /*3130*/  F2F.F32.F64 R12, R12 ;  /* 0x0000000c000c7310 */ /* 0x000e240000301000 */
[----:B0-----:R-:W-:-:S07]  /*3140*/  FSEL R27, -R12, R12, !P1 ;  /* 0x0000000c0c1b7208 */ /* 0x001fce0004800100 */
.L_x_29:
[----:B------:R-:W-:Y:S05]  /*3150*/  BSYNC.RECONVERGENT B1 ;  /* 0x0000000000017941 */ /* 0x000fea0003800200 */
.L_x_28:
[----:B------:R-:W-:Y:S01]  /*3160*/  LOP3.LUT R8, R26, 0x1, RZ, 0xc0, !PT ;  /* 0x000000011a087812 */ /* 0x000fe200078ec0ff */
[----:B------:R-:W-:Y:S01]  /*3170*/  FMUL R9, R27, R27 ;  /* 0x0000001b1b097220 */ /* 0x000fe20000400000 */
[----:B------:R-:W-:Y:S01]  /*3180*/  FMUL R13, R10, 0.63661974668502807617 ;  /* 0x3f22f9830a0d7820 */ /* 0x000fe20000400000 */
[----:B------:R-:W-:Y:S01]  /*3190*/  IADD3 R26, PT, PT, R26, 0x1, RZ ;  /* 0x000000011a1a7810 */ /* 0x000fe20007ffe0ff */
[----:B------:R-:W-:Y:S01]  /*31a0*/  BSSY.RECONVERGENT B1, `(.L_x_33) ;  /* 0x000006f000017945 */ /* 0x000fe20003800200 */
[----:B------:R-:W-:Y:S01]  /*31b0*/  ISETP.NE.U32.AND P0, PT, R8, 0x1, PT ;  /* 0x000000010800780c */ /* 0x000fe20003f05070 */
[----:B------:R-:W-:Y:S01]  /*31c0*/  FFMA R8, R9, R14, -0.0013887860113754868507 ;  /* 0xbab607ed09087423 */ /* 0x000fe2000000000e */
[----:B------:R-:W-:Y:S01]  /*31d0*/  LOP3.LUT P1, RZ, R26, 0x2, RZ, 0xc0, !PT ;  /* 0x000000021aff7812 */ /* 0x000fe2000782c0ff */
[----:B------:R-:W0:Y:S01]  /*31e0*/  F2I.NTZ R13, R13 ;  /* 0x0000000d000d7305 */ /* 0x000e220000203100 */
[----:B------:R-:W-:Y:S02]  /*31f0*/  FSEL R12, R15, 0.041666727513074874878, !P0 ;  /* 0x3d2aaabb0f0c7808 */ /* 0x000fe40004000000 */
[----:B------:R-:W-:-:S05]  /*3200*/  FSEL R8, R8, -0.00019574658654164522886, P0 ;  /* 0xb94d415308087808 */ /* 0x000fca0000000000 */
[----:B------:R-:W-:Y:S01]  /*3210*/  FFMA R8, R9, R8, R12 ;  /* 0x0000000809087223 */ /* 0x000fe2000000000c */
[----:B------:R-:W-:Y:S02]  /*3220*/  FSEL R12, R27, 1, !P0 ;  /* 0x3f8000001b0c7808 */ /* 0x000fe40004000000 */
        /* <DEDUP_REMOVED lines=20> */
.L_x_35:
        /* <DEDUP_REMOVED lines=16> */
[----:B------:R-:W-:Y:S02]  /*3470*/  @P2 MOV R0, R28 ;  /* 0x0000001c00002202 */ /* 0x000fe40000000f00 */
        /* <DEDUP_REMOVED lines=28> */
[----:B------:R-:W-:Y:S01]  /*3640*/  @P0 IMAD.MOV.U32 R13, RZ, RZ, R4 ;  /* 0x000000ffff0d0224 */ /* 0x000fe200078e0004 */
[----:B------:R-:W-:Y:S01]  /*3650*/  @P3 MOV R26, R4 ;  /* 0x00000004001a3202 */ /* 0x000fe20000000f00 */
        /* <DEDUP_REMOVED lines=10> */
[----:B------:R-:W-:Y:S01]  /*3700*/  @P3 MOV R9, R3 ;  /* 0x0000000300093202 */ /* 0x000fe20000000f00 */
[----:B------:R-:W-:Y:S01]  /*3710*/  @P5 IMAD.MOV.U32 R9, RZ, RZ, R4 ;  /* 0x000000ffff095224 */ /* 0x000fe200078e0004 */
[----:B------:R-:W-:Y:S01]  /*3720*/  SHF.L.W.U32.HI R13, R26, R8, R13 ;  /* 0x000000081a0d7219 */ /* 0x000fe20000010e0d */
[----:B------:R-:W-:-:S04]  /*3730*/  @P4 IMAD.MOV.U32 R9, RZ, RZ, R5 ;  /* 0x000000ffff094224 */ /* 0x000fc800078e0005 */
[----:B------:R-:W-:-:S05]  /*3740*/  @P6 IMAD.MOV.U32 R9, RZ, RZ, R27 ;  /* 0x000000ffff096224 */ /* 0x000fca00078e001b */
[----:B------:R-:W-:-:S07]  /*3750*/  SHF.L.W.U32.HI R26, R9, R8, R26 ;  /* 0x00000008091a7219 */ /* 0x000fce0000010e1a */
.L_x_37:
[----:B------:R-:W-:Y:S05]  /*3760*/  BSYNC.RECONVERGENT B2 ;  /* 0x0000000000027941 */ /* 0x000fea0003800200 */
.L_x_36:
        /* <DEDUP_REMOVED lines=18> */
.L_x_34:
[----:B------:R-:W-:Y:S05]  /*3890*/  BSYNC.RECONVERGENT B1 ;  /* 0x0000000000017941 */ /* 0x000fea0003800200 */
.L_x_33:
[----:B------:R-:W-:Y:S01]  /*38a0*/  LOP3.LUT R8, R13, 0x1, RZ, 0xc0, !PT ;  /* 0x000000010d087812 */ /* 0x000fe200078ec0ff */
[----:B------:R-:W-:Y:S01]  /*38b0*/  FMUL R26, R11, 0.63661974668502807617 ;  /* 0x3f22f9830b1a7820 */ /* 0x000fe20000400000 */
[----:B------:R-:W-:Y:S01]  /*38c0*/  VIADD R13, R13, 0x1 ;  /* 0x000000010d0d7836 */ /* 0x000fe20000000000 */
[----:B------:R-:W-:Y:S01]  /*38d0*/  BSSY.RECONVERGENT B1, `(.L_x_38) ;  /* 0x0000070000017945 */ /* 0x000fe20003800200 */
[----:B------:R-:W-:Y:S01]  /*38e0*/  ISETP.NE.U32.AND P0, PT, R8, 0x1, PT ;  /* 0x000000010800780c */ /* 0x000fe20003f05070 */
[----:B------:R-:W-:Y:S02]  /*38f0*/  FMUL R8, R28, R28 ;  /* 0x0000001c1c087220 */ /* 0x000fe40000400000 */
[----:B------:R-:W0:Y:S01]  /*3900*/  F2I.NTZ R26, R26 ;  /* 0x0000001a001a7305 */ /* 0x000e220000203100 */
[----:B------:R-:W-:Y:S01]  /*3910*/  LOP3.LUT P1, RZ, R13, 0x2, RZ, 0xc0, !PT ;  /* 0x000000020dff7812 */ /* 0x000fe2000782c0ff */
[----:B------:R-:W-:Y:S01]  /*3920*/  FFMA R9, R8, R14, -0.0013887860113754868507 ;  /* 0xbab607ed08097423 */ /* 0x000fe2000000000e */
[----:B------:R-:W-:-:S02]  /*3930*/  FSEL R13, R15, 0.041666727513074874878, !P0 ;  /* 0x3d2aaabb0f0d7808 */ /* 0x000fc40004000000 */
[----:B------:R-:W-:Y:S02]  /*3940*/  FSEL R10, -R24, -0.4999999701976776123, !P0 ;  /* 0xbeffffff180a7808 */ /* 0x000fe40004000100 */
[----:B------:R-:W-:-:S05]  /*3950*/  FSEL R9, R9, -0.00019574658654164522886, P0 ;  /* 0xb94d415309097808 */ /* 0x000fca0000000000 */
[----:B------:R-:W-:Y:S01]  /*3960*/  FFMA R9, R8, R9, R13 ;  /* 0x0000000908097223 */ /* 0x000fe2000000000d */
[----:B------:R-:W-:Y:S02]  /*3970*/  FSEL R13, R28, 1, !P0 ;  /* 0x3f8000001c0d7808 */ /* 0x000fe40004000000 */
[----:B------:R-:W-:Y:S01]  /*3980*/  FSETP.GE.AND P0, PT, |R11|, 105615, PT ;  /* 0x47ce47800b00780b */ /* 0x000fe20003f06200 */
[C---:B------:R-:W-:Y:S01]  /*3990*/  FFMA R9, R8.reuse, R9, R10 ;  /* 0x0000000908097223 */ /* 0x040fe2000000000a */
[----:B0-----:R-:W-:Y:S01]  /*39a0*/  I2FP.F32.S32 R10, R26 ;  /* 0x0000001a000a7245 */ /* 0x001fe20000201400 */
        /* <DEDUP_REMOVED lines=16> */
.L_x_40:
        /* <DEDUP_REMOVED lines=37> */
[----:B------:R-:W-:Y:S01]  /*3d00*/  @P4 IMAD.MOV.U32 R10, RZ, RZ, R6 ;  /* 0x000000ffff0a4224 */ /* 0x000fe200078e0006 */
        /* <DEDUP_REMOVED lines=20> */
[----:B------:R-:W-:Y:S01]  /*3e50*/  @P3 IMAD.MOV.U32 R27, RZ, RZ, R3 ;  /* 0x000000ffff1b3224 */ /* 0x000fe200078e0003 */
[----:B------:R-:W-:Y:S01]  /*3e60*/  @P5 MOV R27, R4 ;  /* 0x00000004001b5202 */ /* 0x000fe20000000f00 */
[----:B------:R-:W-:-:S04]  /*3e70*/  @P4 IMAD.MOV.U32 R27, RZ, RZ, R5 ;  /* 0x000000ffff1b4224 */ /* 0x000fc800078e0005 */
[----:B------:R-:W-:-:S05]  /*3e80*/  @P6 IMAD.MOV.U32 R27, RZ, RZ, R29 ;  /* 0x000000ffff1b6224 */ /* 0x000fca00078e001d */
[----:B------:R-:W-:-:S07]  /*3e90*/  SHF.L.W.U32.HI R10, R27, R8, R10 ;  /* 0x000000081b0a7219 */ /* 0x000fce0000010e0a */
.L_x_42:
[----:B------:R-:W-:Y:S05]  /*3ea0*/  BSYNC.RECONVERGENT B2 ;  /* 0x0000000000027941 */ /* 0x000fea0003800200 */
.L_x_41:
        /* <DEDUP_REMOVED lines=18> */
.L_x_39:
[----:B------:R-:W-:Y:S05]  /*3fd0*/  BSYNC.RECONVERGENT B1 ;  /* 0x0000000000017941 */ /* 0x000fea0003800200 */
.L_x_38:
[----:B------:R-:W2:Y:S01]  /*3fe0*/  LDG.E R22, desc[UR8][R22.64+0x4] ;  /* 0x0000040816167981 */ /* 0x000ea2000c1e1900 */
[----:B------:R-:W-:Y:S01]  /*3ff0*/  CS2R R10, SRZ ;  /* 0x00000000000a7805 */ /* 0x000fe2000001ff00 */
[----:B------:R-:W-:Y:S01]  /*4000*/  FMUL R29, R27, R27 ;  /* 0x0000001b1b1d7220 */ /* 0x000fe20000400000 */
[----:B------:R-:W-:-:S03]  /*4010*/  LOP3.LUT R28, R26, 0x1, RZ, 0xc0, !PT ;  /* 0x000000011a1c7812 */ /* 0x000fc600078ec0ff */
[----:B------:R-:W-:Y:S01]  /*4020*/  FFMA R14, R29, R14, -0.0013887860113754868507 ;  /* 0xbab607ed1d0e7423 */ /* 0x000fe2000000000e */
[----:B------:R-:W-:Y:S02]  /*4030*/  ISETP.NE.U32.AND P0, PT, R28, 0x1, PT ;  /* 0x000000011c00780c */ /* 0x000fe40003f05070 */
[----:B--2---:R-:W-:-:S04]  /*4040*/  SHF.R.U32.HI R8, RZ, 0x2, R22 ;  /* 0x00000002ff087819 */ /* 0x004fc80000011616 */
[----:B------:R-:W-:Y:S02]  /*4050*/  ISETP.GE.U32.AND P2, PT, R7, R8, PT ;  /* 0x000000080700720c */ /* 0x000fe40003f46070 */
[----:B------:R-:W-:-:S11]  /*4060*/  CS2R R8, SRZ ;  /* 0x0000000000087805 */ /* 0x000fd6000001ff00 */
[----:B------:R-:W2:Y:S01]  /*4070*/  @!P2 LDG.E.128 R8, desc[UR8][R16.64] ;  /* 0x000000081008a981 */ /* 0x000ea2000c1e1d00 */
[----:B------:R-:W-:Y:S01]  /*4080*/  FSEL R22, R15, 0.041666727513074874878, !P0 ;  /* 0x3d2aaabb0f167808 */ /* 0x000fe20004000000 */
[----:B------:R-:W-:Y:S01]  /*4090*/  VIADD R26, R26, 0x1 ;  /* 0x000000011a1a7836 */ /* 0x000fe20000000000 */
[----:B------:R-:W-:Y:S02]  /*40a0*/  FSEL R14, R14, -0.00019574658654164522886, P0 ;  /* 0xb94d41530e0e7808 */ /* 0x000fe40000000000 */
[----:B------:R-:W-:Y:S02]  /*40b0*/  FSEL R15, -R24, -0.4999999701976776123, !P0 ;  /* 0xbeffffff180f7808 */ /* 0x000fe40004000100 */
[----:B------:R-:W-:Y:S01]  /*40c0*/  LOP3.LUT P1, RZ, R26, 0x2, RZ, 0xc0, !PT ;  /* 0x000000021aff7812 */ /* 0x000fe2000782c0ff */
[----:B------:R-:W-:Y:S01]  /*40d0*/  FFMA R22, R29, R14, R22 ;  /* 0x0000000e1d167223 */ /* 0x000fe20000000016 */
[----:B------:R-:W-:-:S03]  /*40e0*/  FSEL R14, R27, 1, !P0 ;  /* 0x3f8000001b0e7808 */ /* 0x000fc60004000000 */
[C---:B------:R-:W-:Y:S02]  /*40f0*/  FFMA R15, R29.reuse, R22, R15 ;  /* 0x000000161d0f7223 */ /* 0x040fe4000000000f */
[----:B------:R-:W-:-:S04]  /*4100*/  FFMA R29, R29, R14, RZ ;  /* 0x0000000e1d1d7223 */ /* 0x000fc800000000ff */
[----:B------:R-:W-:-:S04]  /*4110*/  FFMA R14, R29, R15, R14 ;  /* 0x0000000f1d0e7223 */ /* 0x000fc8000000000e */
[----:B------:R-:W-:Y:S01]  /*4120*/  @P1 FADD R14, RZ, -R14 ;  /* 0x8000000eff0e1221 */ /* 0x000fe20000000000 */
[----:B--2---:R-:W-:Y:S01]  /*4130*/  FADD R8, R25, R8 ;  /* 0x0000000819087221 */ /* 0x004fe20000000000 */
[----:B------:R-:W-:Y:S01]  /*4140*/  FADD R9, R12, R9 ;  /* 0x000000090c097221 */ /* 0x000fe20000000000 */
[----:B------:R-:W-:Y:S01]  /*4150*/  FADD R10, R13, R10 ;  /* 0x0000000a0d0a7221 */ /* 0x000fe20000000000 */
[----:B------:R-:W-:-:S05]  /*4160*/  FADD R11, R14, R11 ;  /* 0x0000000b0e0b7221 */ /* 0x000fca0000000000 */
[----:B------:R1:W-:Y:S02]  /*4170*/  @!P2 STG.E.128 desc[UR8][R16.64], R8 ;  /* 0x000000081000a986 */ /* 0x0003e4000c101d08 */
.L_x_22:
[----:B------:R-:W-:Y:S05]  /*4180*/  BSYNC.RECONVERGENT B0 ;  /* 0x0000000000007941 */ /* 0x000fea0003800200 */
.L_x_0:
[----:B------:R-:W-:Y:S05]  /*4190*/  BRA.U UP0, `(.L_x_43) ;  /* 0xffffffc100247547 */ /* 0x000fea000b83ffff */
[----:B------:R-:W-:Y:S05]  /*41a0*/  EXIT ;  /* 0x000000000000794d */ /* 0x000fea0003800000 */
.L_x_44:
[----:B------:R-:W-:-:S00]  /*41b0*/  BRA `(.L_x_44) ;  /* 0xfffffffc00fc7947 */ /* 0x000fc0000383ffff */
[----:B------:R-:W-:-:S00]  /*41c0*/  NOP ;  /* 0x0000000000007918 */ /* 0x000fc00000000000 */
        /* <DEDUP_REMOVED lines=11> */
.L_x_45:


//--------------------- .nv.global.init           --------------------------
	.section	.nv.global.init,"aw",@progbits
	.align	4
.nv.global.init:
	.type		__cudart_i2opi_f,@object
	.size		__cudart_i2opi_f,(.L_0 - __cudart_i2opi_f)
__cudart_i2opi_f:
        /*0000*/ 	.byte	0x41, 0x90, 0x43, 0x3c, 0x99, 0x95, 0x62, 0xdb, 0xc0, 0xdd, 0x34, 0xf5, 0xd1, 0x57, 0x27, 0xfc
        /*0010*/ 	.byte	0x29, 0x15, 0x44, 0x4e, 0x6e, 0x83, 0xf9, 0xa2
.L_0:


//--------------------- .nv.shared.reserved.0     --------------------------
	.section	.nv.shared.reserved.0,"aw",@nobits
	.weak		__nv_reservedSMEM_offset_0_alias
	.size		__nv_reservedSMEM_offset_0_alias, 0, 64
	.other		__nv_reservedSMEM_offset_0_alias,@"STO_CUDA_RESERVED_SHARED STV_DEFAULT"
__nv_reservedSMEM_offset_0_alias:
	.zero		0
	.zero		64


//--------------------- .nv.constant0.kernel      --------------------------
	.section	.nv.constant0.kernel,"a",@progbits
	.sectionflags	@""
	.align	4
.nv.constant0.kernel:
	.zero		928


//--------------------- SYMBOLS --------------------------

	.type		.nv.reservedSmem.offset0,@object
	.size		.nv.reservedSmem.offset0,0x4
